# CuTe-DSL kernel — source=cudnn_frontend_dsl family=nsa_select
# config = {"dtype": "Float16", "head_dim": 192, "block_size": 128}


// ===== COMPILED SASS (sm_100a) =====

	.target	sm_100a

	.elftype	@"ET_EXEC"


//--------------------- .note.nv.tkinfo           --------------------------
	.section	.note.nv.tkinfo,"",@"SHT_NOTE"
	.sectionflags	@"SHF_NOTE_NV_TKINFO"
	.tkinfo
        /*0018*/ 	.word	0x00000081
        /*0030*/ 	.string	""
        /*0030*/ 	.string	"ptxas"
        /*0030*/ 	.string	"Cuda compilation tools, release 12.9, V12.9.83"
        /*0030*/ 	.string	"Build system must define TOOLS_VERSION_EXTENDED"
        /*0030*/ 	.string	"-O 3 -arch sm_100a "



//--------------------- .note.nv.cuver            --------------------------
	.section	.note.nv.cuver,"",@"SHT_NOTE"
	.sectionflags	@"SHF_NOTE_NV_CUVER"
        /*0018*/ 	.short	0x0001
        /*001a*/ 	.short	0x0064
        /*001c*/ 	.short	0x0001
        /*001e*/ 	.short	0x0000
        /*0020*/ 	.short	0x0001
        /*0022*/ 	.short	0x0000


//--------------------- .nv.info                  --------------------------
	.section	.nv.info,"",@"SHT_CUDA_INFO"
	.align	4


	//----- nvinfo : EIATTR_REGCOUNT
	.align		4
        /*0000*/ 	.byte	0x04, 0x2f
        /*0002*/ 	.short	(.L_1 - .L_0)
	.align		4
.L_0:
        /*0004*/ 	.word	index@(kernel_cutlass_kernel_cudnnnative_sparse_attentionselectionNSA_select_attn_fwd_hmmaHopperSelectAttentionFwd_object_at__CopyAtom_ThrID10_TVLayoutSrc112801_TVLayoutDst112801_Valuetypef16_te_0)
        /*0008*/ 	.word	0x000000ff


	//----- nvinfo : EIATTR_FRAME_SIZE
	.align		4
.L_1:
        /*000c*/ 	.byte	0x04, 0x11
        /*000e*/ 	.short	(.L_3 - .L_2)
	.align		4
.L_2:
        /*0010*/ 	.word	index@(kernel_cutlass_kernel_cudnnnative_sparse_attentionselectionNSA_select_attn_fwd_hmmaHopperSelectAttentionFwd_object_at__CopyAtom_ThrID10_TVLayoutSrc112801_TVLayoutDst112801_Valuetypef16_te_0)
        /*0014*/ 	.word	0x00000000


	//----- nvinfo : EIATTR_MIN_STACK_SIZE
	.align		4
.L_3:
        /*0018*/ 	.byte	0x04, 0x12
        /*001a*/ 	.short	(.L_5 - .L_4)
	.align		4
.L_4:
        /*001c*/ 	.word	index@(kernel_cutlass_kernel_cudnnnative_sparse_attentionselectionNSA_select_attn_fwd_hmmaHopperSelectAttentionFwd_object_at__CopyAtom_ThrID10_TVLayoutSrc112801_TVLayoutDst112801_Valuetypef16_te_0)
        /*0020*/ 	.word	0x00000000
.L_5:


//--------------------- .nv.info.kernel_cutlass_kernel_cudnnnative_sparse_attentionselectionNSA_select_attn_fwd_hmmaHopperSelectAttentionFwd_object_at__CopyAtom_ThrID10_TVLayoutSrc112801_TVLayoutDst112801_Valuetypef16_te_0 --------------------------
	.section	.nv.info.kernel_cutlass_kernel_cudnnnative_sparse_attentionselectionNSA_select_attn_fwd_hmmaHopperSelectAttentionFwd_object_at__CopyAtom_ThrID10_TVLayoutSrc112801_TVLayoutDst112801_Valuetypef16_te_0,"",@"SHT_CUDA_INFO"
	.sectionflags	@""
	.align	4


	//----- nvinfo : EIATTR_CUDA_API_VERSION
	.align		4
        /*0000*/ 	.byte	0x04, 0x37
        /*0002*/ 	.short	(.L_7 - .L_6)
.L_6:
        /*0004*/ 	.word	0x00000081


	//----- nvinfo : EIATTR_KPARAM_INFO
	.align		4
.L_7:
        /*0008*/ 	.byte	0x04, 0x17
        /*000a*/ 	.short	(.L_9 - .L_8)
.L_8:
        /*000c*/ 	.word	0x00000000
        /*0010*/ 	.short	0x0009
        /*0012*/ 	.short	0x0228
        /*0014*/ 	.byte	0x00, 0xf0, 0x11, 0x00


	//----- nvinfo : EIATTR_KPARAM_INFO
	.align		4
.L_9:
        /*0018*/ 	.byte	0x04, 0x17
        /*001a*/ 	.short	(.L_11 - .L_10)
.L_10:
        /*001c*/ 	.word	0x00000000
        /*0020*/ 	.short	0x0008
        /*0022*/ 	.short	0x0220
        /*0024*/ 	.byte	0x00, 0xf0, 0x21, 0x00


	//----- nvinfo : EIATTR_KPARAM_INFO
	.align		4
.L_11:
        /*0028*/ 	.byte	0x04, 0x17
        /*002a*/ 	.short	(.L_13 - .L_12)
.L_12:
        /*002c*/ 	.word	0x00000000
        /*0030*/ 	.short	0x0007
        /*0032*/ 	.short	0x0218
        /*0034*/ 	.byte	0x00, 0xf0, 0x21, 0x00


	//----- nvinfo : EIATTR_KPARAM_INFO
	.align		4
.L_13:
        /*0038*/ 	.byte	0x04, 0x17
        /*003a*/ 	.short	(.L_15 - .L_14)
.L_14:
        /*003c*/ 	.word	0x00000000
        /*0040*/ 	.short	0x0006
        /*0042*/ 	.short	0x0210
        /*0044*/ 	.byte	0x00, 0xf0, 0x21, 0x00


	//----- nvinfo : EIATTR_KPARAM_INFO
	.align		4
.L_15:
        /*0048*/ 	.byte	0x04, 0x17
        /*004a*/ 	.short	(.L_17 - .L_16)
.L_16:
        /*004c*/ 	.word	0x00000000
        /*0050*/ 	.short	0x0005
        /*0052*/ 	.short	0x0208
        /*0054*/ 	.byte	0x00, 0xf0, 0x21, 0x00


	//----- nvinfo : EIATTR_KPARAM_INFO
	.align		4
.L_17:
        /*0058*/ 	.byte	0x04, 0x17
        /*005a*/ 	.short	(.L_19 - .L_18)
.L_18:
        /*005c*/ 	.word	0x00000000
        /*0060*/ 	.short	0x0004
        /*0062*/ 	.short	0x0200
        /*0064*/ 	.byte	0x00, 0xf0, 0x21, 0x00


	//----- nvinfo : EIATTR_KPARAM_INFO
	.align		4
.L_19:
        /*0068*/ 	.byte	0x04, 0x17
        /*006a*/ 	.short	(.L_21 - .L_20)
.L_20:
        /*006c*/ 	.word	0x00000000
        /*0070*/ 	.short	0x0003
        /*0072*/ 	.short	0x0180
        /*0074*/ 	.byte	0x00, 0xf0, 0x01, 0x02


	//----- nvinfo : EIATTR_KPARAM_INFO
	.align		4
.L_21:
        /*0078*/ 	.byte	0x04, 0x17
        /*007a*/ 	.short	(.L_23 - .L_22)
.L_22:
        /*007c*/ 	.word	0x00000000
        /*0080*/ 	.short	0x0002
        /*0082*/ 	.short	0x0100
        /*0084*/ 	.byte	0x00, 0xf0, 0x01, 0x02


	//----- nvinfo : EIATTR_KPARAM_INFO
	.align		4
.L_23:
        /*0088*/ 	.byte	0x04, 0x17
        /*008a*/ 	.short	(.L_25 - .L_24)
.L_24:
        /*008c*/ 	.word	0x00000000
        /*0090*/ 	.short	0x0001
        /*0092*/ 	.short	0x0080
        /*0094*/ 	.byte	0x00, 0xf0, 0x01, 0x02


	//----- nvinfo : EIATTR_KPARAM_INFO
	.align		4
.L_25:
        /*0098*/ 	.byte	0x04, 0x17
        /*009a*/ 	.short	(.L_27 - .L_26)
.L_26:
        /*009c*/ 	.word	0x00000000
        /*00a0*/ 	.short	0x0000
        /*00a2*/ 	.short	0x0000
        /*00a4*/ 	.byte	0x00, 0xf0, 0x01, 0x02


	//----- nvinfo : EIATTR_SPARSE_MMA_MASK
	.align		4
.L_27:
        /*00a8*/ 	.byte	0x03, 0x50
        /*00aa*/ 	.short	0x0000


	//----- nvinfo : EIATTR_MAXREG_COUNT
	.align		4
        /*00ac*/ 	.byte	0x03, 0x1b
        /*00ae*/ 	.short	0x00ff


	//----- nvinfo : EIATTR_NUM_BARRIERS
	.align		4
        /*00b0*/ 	.byte	0x02, 0x4c
        /*00b2*/ 	.byte	0x01
	.zero		1


	//----- nvinfo : EIATTR_INT_WARP_WIDE_INSTR_OFFSETS
	.align		4
        /*00b4*/ 	.byte	0x04, 0x31
        /*00b6*/ 	.short	(.L_29 - .L_28)


	//   ....[0]....
.L_28:
        /*00b8*/ 	.word	0x00000120


	//   ....[1]....
        /*00bc*/ 	.word	0x00000140


	//   ....[2]....
        /*00c0*/ 	.word	0x00000150


	//   ....[3]....
        /*00c4*/ 	.word	0x00000160


	//   ....[4]....
        /*00c8*/ 	.word	0x00000200


	//   ....[5]....
        /*00cc*/ 	.word	0x00000210


	//   ....[6]....
        /*00d0*/ 	.word	0x000002e0


	//   ....[7]....
        /*00d4*/ 	.word	0x00000670


	//   ....[8]....
        /*00d8*/ 	.word	0x00000680


	//   ....[9]....
        /*00dc*/ 	.word	0x00000770


	//   ....[10]....
        /*00e0*/ 	.word	0x00000780


	//   ....[11]....
        /*00e4*/ 	.word	0x00000850


	//   ....[12]....
        /*00e8*/ 	.word	0x00000860


	//   ....[13]....
        /*00ec*/ 	.word	0x00000930


	//   ....[14]....
        /*00f0*/ 	.word	0x00000940


	//   ....[15]....
        /*00f4*/ 	.word	0x00000a10


	//   ....[16]....
        /*00f8*/ 	.word	0x00000a20


	//   ....[17]....
        /*00fc*/ 	.word	0x00000af0


	//   ....[18]....
        /*0100*/ 	.word	0x00000b00


	//   ....[19]....
        /*0104*/ 	.word	0x00000bd0


	//   ....[20]....
        /*0108*/ 	.word	0x00000be0


	//   ....[21]....
        /*010c*/ 	.word	0x00000cb0


	//   ....[22]....
        /*0110*/ 	.word	0x00000cc0


	//   ....[23]....
        /*0114*/ 	.word	0x00000d90


	//   ....[24]....
        /*0118*/ 	.word	0x00000da0


	//   ....[25]....
        /*011c*/ 	.word	0x00000e70


	//   ....[26]....
        /*0120*/ 	.word	0x00000e80


	//   ....[27]....
        /*0124*/ 	.word	0x00000f50


	//   ....[28]....
        /*0128*/ 	.word	0x00000f60


	//   ....[29]....
        /*012c*/ 	.word	0x00001030


	//   ....[30]....
        /*0130*/ 	.word	0x00001040


	//   ....[31]....
        /*0134*/ 	.word	0x00001110


	//   ....[32]....
        /*0138*/ 	.word	0x00001120


	//   ....[33]....
        /*013c*/ 	.word	0x000011f0


	//   ....[34]....
        /*0140*/ 	.word	0x00001200


	//   ....[35]....
        /*0144*/ 	.word	0x000012d0


	//   ....[36]....
        /*0148*/ 	.word	0x000012e0


	//   ....[37]....
        /*014c*/ 	.word	0x000013b0


	//   ....[38]....
        /*0150*/ 	.word	0x000013c0


	//   ....[39]....
        /*0154*/ 	.word	0x00001490


	//   ....[40]....
        /*0158*/ 	.word	0x000014a0


	//   ....[41]....
        /*015c*/ 	.word	0x00001570


	//   ....[42]....
        /*0160*/ 	.word	0x00001580


	//   ....[43]....
        /*0164*/ 	.word	0x00001650


	//   ....[44]....
        /*0168*/ 	.word	0x00001660


	//   ....[45]....
        /*016c*/ 	.word	0x00001730


	//   ....[46]....
        /*0170*/ 	.word	0x00001740


	//   ....[47]....
        /*0174*/ 	.word	0x00001810


	//   ....[48]....
        /*0178*/ 	.word	0x00001820


	//   ....[49]....
        /*017c*/ 	.word	0x000018f0


	//   ....[50]....
        /*0180*/ 	.word	0x00001900


	//   ....[51]....
        /*0184*/ 	.word	0x000019d0


	//   ....[52]....
        /*0188*/ 	.word	0x000019e0


	//   ....[53]....
        /*018c*/ 	.word	0x00001ab0


	//   ....[54]....
        /*0190*/ 	.word	0x00001ac0


	//   ....[55]....
        /*0194*/ 	.word	0x00001c20


	//   ....[56]....
        /*0198*/ 	.word	0x00001c30


	//   ....[57]....
        /*019c*/ 	.word	0x00001dc0


	//   ....[58]....
        /*01a0*/ 	.word	0x00001dd0


	//   ....[59]....
        /*01a4*/ 	.word	0x00001f40


	//   ....[60]....
        /*01a8*/ 	.word	0x00001f50


	//   ....[61]....
        /*01ac*/ 	.word	0x00002850


	//   ....[62]....
        /*01b0*/ 	.word	0x00002860


	//   ....[63]....
        /*01b4*/ 	.word	0x000029e0


	//   ....[64]....
        /*01b8*/ 	.word	0x000029f0


	//   ....[65]....
        /*01bc*/ 	.word	0x00002b30


	//   ....[66]....
        /*01c0*/ 	.word	0x00002b40


	//   ....[67]....
        /*01c4*/ 	.word	0x00004130


	//   ....[68]....
        /*01c8*/ 	.word	0x00004180


	//   ....[69]....
        /*01cc*/ 	.word	0x000042e0


	//   ....[70]....
        /*01d0*/ 	.word	0x000042f0


	//   ....[71]....
        /*01d4*/ 	.word	0x00004450


	//   ....[72]....
        /*01d8*/ 	.word	0x00004460


	//----- nvinfo : EIATTR_COOP_GROUP_MASK_REGIDS
	.align		4
.L_29:
        /*01dc*/ 	.byte	0x04, 0x29
        /*01de*/ 	.short	(.L_31 - .L_30)


	//   ....[0]....
.L_30:
        /*01e0*/ 	.word	0x050000d3


	//   ....[1]....
        /*01e4*/ 	.word	0x050000d4


	//   ....[2]....
        /*01e8*/ 	.word	0x050000dd


	//   ....[3]....
        /*01ec*/ 	.word	0x050000d3


	//   ....[4]....
        /*01f0*/ 	.word	0x050000d5


	//   ....[5]....
        /*01f4*/ 	.word	0x050000d5


	//   ....[6]....
        /*01f8*/ 	.word	0x050000d5


	//   ....[7]....
        /*01fc*/ 	.word	0x050000d5


	//----- nvinfo : EIATTR_COOP_GROUP_INSTR_OFFSETS
	.align		4
.L_31:
        /*0200*/ 	.byte	0x04, 0x28
        /*0202*/ 	.short	(.L_33 - .L_32)


	//   ....[0]....
.L_32:
        /*0204*/ 	.word	0x000049c0


	//   ....[1]....
        /*0208*/ 	.word	0x000049e0


	//   ....[2]....
        /*020c*/ 	.word	0x00005270


	//   ....[3]....
        /*0210*/ 	.word	0x00005290


	//   ....[4]....
        /*0214*/ 	.word	0x00008460


	//   ....[5]....
        /*0218*/ 	.word	0x000084f0


	//   ....[6]....
        /*021c*/ 	.word	0x00008dc0


	//   ....[7]....
        /*0220*/ 	.word	0x00008e30


	//----- nvinfo : EIATTR_VRC_CTA_INIT_COUNT
	.align		4
.L_33:
        /*0224*/ 	.byte	0x02, 0x4a
	.zero		1
	.zero		1


	//----- nvinfo : EIATTR_MBARRIER_INSTR_OFFSETS
	.align		4
        /*0228*/ 	.byte	0x04, 0x39
        /*022a*/ 	.short	(.L_35 - .L_34)


	//   ....[0]....
.L_34:
        /*022c*/ 	.word	0x000002c0
        /*0230*/ 	.word	0x000000ff
        /*0234*/ 	.word	0x00000000
        /*0238*/ 	.short	0x0100
        /*023a*/ 	.byte	0x08
	.zero		1


	//   ....[1]....
        /*023c*/ 	.word	0x000002f0
        /*0240*/ 	.word	0x000000ff
        /*0244*/ 	.word	0x00000008
        /*0248*/ 	.short	0x0100
        /*024a*/ 	.byte	0x08
	.zero		1


	//   ....[2]....
        /*024c*/ 	.word	0x00000320
        /*0250*/ 	.word	0x000000ff
        /*0254*/ 	.word	0x00000020
        /*0258*/ 	.short	0x0100
        /*025a*/ 	.byte	0x09
	.zero		1


	//   ....[3]....
        /*025c*/ 	.word	0x00000330
        /*0260*/ 	.word	0x000000ff
        /*0264*/ 	.word	0x00000028
        /*0268*/ 	.short	0x0100
        /*026a*/ 	.byte	0x09
	.zero		1


	//   ....[4]....
        /*026c*/ 	.word	0x00000360
        /*0270*/ 	.word	0x000000ff
        /*0274*/ 	.word	0x00000010
        /*0278*/ 	.short	0x0100
        /*027a*/ 	.byte	0x0a
	.zero		1


	//   ....[5]....
        /*027c*/ 	.word	0x00000370
        /*0280*/ 	.word	0x000000ff
        /*0284*/ 	.word	0x00000018
        /*0288*/ 	.short	0x0100
        /*028a*/ 	.byte	0x0a
	.zero		1


	//   ....[6]....
        /*028c*/ 	.word	0x00000610
        /*0290*/ 	.word	0x00000009
        /*0294*/ 	.word	0x00000028
        /*0298*/ 	.short	0x010a
        /*029a*/ 	.byte	0xff
	.zero		1


	//   ....[7]....
        /*029c*/ 	.word	0x00001b90
        /*02a0*/ 	.word	0x00000009
        /*02a4*/ 	.word	0x00000008
        /*02a8*/ 	.short	0x010a
        /*02aa*/ 	.byte	0xff
	.zero		1


	//   ....[8]....
        /*02ac*/ 	.word	0x000022a0
        /*02b0*/ 	.word	0x00000002
        /*02b4*/ 	.word	0x00000020
        /*02b8*/ 	.short	0x010a
        /*02ba*/ 	.byte	0xff
	.zero		1


	//   ....[9]....
        /*02bc*/ 	.word	0x00002330
        /*02c0*/ 	.word	0x00000002
        /*02c4*/ 	.word	0x00000020
        /*02c8*/ 	.short	0x010a
        /*02ca*/ 	.byte	0xff
	.zero		1


	//   ....[10]....
        /*02cc*/ 	.word	0x000025e0
        /*02d0*/ 	.word	0x00000002
        /*02d4*/ 	.word	0x00000000
        /*02d8*/ 	.short	0x010a
        /*02da*/ 	.byte	0xff
	.zero		1


	//   ....[11]....
        /*02dc*/ 	.word	0x00002700
        /*02e0*/ 	.word	0x00000009
        /*02e4*/ 	.word	0x00000000
        /*02e8*/ 	.short	0x010a
        /*02ea*/ 	.byte	0xff
	.zero		1


	//   ....[12]....
        /*02ec*/ 	.word	0x000027a0
        /*02f0*/ 	.word	0x00000009
        /*02f4*/ 	.word	0x00000018
        /*02f8*/ 	.short	0x010a
        /*02fa*/ 	.byte	0xff
	.zero		1


	//   ....[13]....
        /*02fc*/ 	.word	0x00003fa0
        /*0300*/ 	.word	0x00000002
        /*0304*/ 	.word	0x00000008
        /*0308*/ 	.short	0x0101
        /*030a*/ 	.byte	0xff
	.zero		1


	//   ....[14]....
        /*030c*/ 	.word	0x000040a0
        /*0310*/ 	.word	0x00000002
        /*0314*/ 	.word	0x00000008
        /*0318*/ 	.short	0x010a
        /*031a*/ 	.byte	0xff
	.zero		1


	//   ....[15]....
        /*031c*/ 	.word	0x00005660
        /*0320*/ 	.word	0x00000002
        /*0324*/ 	.word	0x00000010
        /*0328*/ 	.short	0x010a
        /*032a*/ 	.byte	0xff
	.zero		1


	//   ....[16]....
        /*032c*/ 	.word	0x00005680
        /*0330*/ 	.word	0x00000002
        /*0334*/ 	.word	0x00000010
        /*0338*/ 	.short	0x010a
        /*033a*/ 	.byte	0xff
	.zero		1


	//   ....[17]....
        /*033c*/ 	.word	0x00006b40
        /*0340*/ 	.word	0x00000002
        /*0344*/ 	.word	0x00000000
        /*0348*/ 	.short	0x010a
        /*034a*/ 	.byte	0xff
	.zero		1


	//   ....[18]....
        /*034c*/ 	.word	0x00006b70
        /*0350*/ 	.word	0x00000002
        /*0354*/ 	.word	0x00000018
        /*0358*/ 	.short	0x0101
        /*035a*/ 	.byte	0xff
	.zero		1


	//   ....[19]....
        /*035c*/ 	.word	0x000081e0
        /*0360*/ 	.word	0x00000009
        /*0364*/ 	.word	0x00000028
        /*0368*/ 	.short	0x010a
        /*036a*/ 	.byte	0xff
	.zero		1


	//   ....[20]....
        /*036c*/ 	.word	0x00008250
        /*0370*/ 	.word	0x00000009
        /*0374*/ 	.word	0x00000008
        /*0378*/ 	.short	0x010a
        /*037a*/ 	.byte	0xff
	.zero		1


	//   ....[21]....
        /*037c*/ 	.word	0x000082a0
        /*0380*/ 	.word	0x00000002
        /*0384*/ 	.word	0x00000020
        /*0388*/ 	.short	0x010a
        /*038a*/ 	.byte	0xff
	.zero		1


	//   ....[22]....
        /*038c*/ 	.word	0x00008300
        /*0390*/ 	.word	0x00000009
        /*0394*/ 	.word	0x00000000
        /*0398*/ 	.short	0x010a
        /*039a*/ 	.byte	0xff
	.zero		1


	//   ....[23]....
        /*039c*/ 	.word	0x00008360
        /*03a0*/ 	.word	0x00000009
        /*03a4*/ 	.word	0x00000018
        /*03a8*/ 	.short	0x010a
        /*03aa*/ 	.byte	0xff
	.zero		1


	//   ....[24]....
        /*03ac*/ 	.word	0x000083c0
        /*03b0*/ 	.word	0x00000002
        /*03b4*/ 	.word	0x00000008
        /*03b8*/ 	.short	0x010a
        /*03ba*/ 	.byte	0xff
	.zero		1


	//   ....[25]....
        /*03bc*/ 	.word	0x00008e80
        /*03c0*/ 	.word	0x00000002
        /*03c4*/ 	.word	0x00000010
        /*03c8*/ 	.short	0x010a
        /*03ca*/ 	.byte	0xff
	.zero		1


	//----- nvinfo : EIATTR_NUM_MBARRIERS
	.align		4
.L_35:
        /*03cc*/ 	.byte	0x03, 0x38
        /*03ce*/ 	.short	0x0006


	//----- nvinfo : EIATTR_EXIT_INSTR_OFFSETS
	.align		4
        /*03d0*/ 	.byte	0x04, 0x1c
        /*03d2*/ 	.short	(.L_37 - .L_36)


	//   ....[0]....
.L_36:
        /*03d4*/ 	.word	0x000004e0


	//   ....[1]....
        /*03d8*/ 	.word	0x000081b0


	//----- nvinfo : EIATTR_REQNTID
	.align		4
.L_37:
        /*03dc*/ 	.byte	0x04, 0x10
        /*03de*/ 	.short	(.L_39 - .L_38)
.L_38:
        /*03e0*/ 	.word	0x00000020
        /*03e4*/ 	.word	0x00000001
        /*03e8*/ 	.word	0x00000001


	//----- nvinfo : EIATTR_CRS_STACK_SIZE
	.align		4
.L_39:
        /*03ec*/ 	.byte	0x04, 0x1e
        /*03ee*/ 	.short	(.L_41 - .L_40)
.L_40:
        /*03f0*/ 	.word	0x00000000


	//----- nvinfo : EIATTR_CBANK_PARAM_SIZE
	.align		4
.L_41:
        /*03f4*/ 	.byte	0x03, 0x19
        /*03f6*/ 	.short	0x022c


	//----- nvinfo : EIATTR_PARAM_CBANK
	.align		4
        /*03f8*/ 	.byte	0x04, 0x0a
        /*03fa*/ 	.short	(.L_43 - .L_42)
	.align		4
.L_42:
        /*03fc*/ 	.word	index@(.nv.constant0.kernel_cutlass_kernel_cudnnnative_sparse_attentionselectionNSA_select_attn_fwd_hmmaHopperSelectAttentionFwd_object_at__CopyAtom_ThrID10_TVLayoutSrc112801_TVLayoutDst112801_Valuetypef16_te_0)
        /*0400*/ 	.short	0x0380
        /*0402*/ 	.short	0x022c


	//----- nvinfo : EIATTR_SW_WAR
	.align		4
.L_43:
        /*0404*/ 	.byte	0x04, 0x36
        /*0406*/ 	.short	(.L_45 - .L_44)
.L_44:
        /*0408*/ 	.word	0x00000008
.L_45:


//--------------------- .nv.compat                --------------------------
	.section	.nv.compat,"",@"SHT_CUDA_COMPAT_INFO"
	.align	4
        /*0000*/ 	.byte	0x02, 0x02, 0x02, 0x00, 0x02, 0x05, 0x05, 0x00, 0x02, 0x03, 0x01, 0x00, 0x02, 0x06, 0x01, 0x00


//--------------------- .nv.callgraph             --------------------------
	.section	.nv.callgraph,"",@"SHT_CUDA_CALLGRAPH"
	.align	4
	.sectionentsize	8
	.align		4
        /*0000*/ 	.word	0x00000000
	.align		4
        /*0004*/ 	.word	0xffffffff
	.align		4
        /*0008*/ 	.word	0x00000000
	.align		4
        /*000c*/ 	.word	0xfffffffe
	.align		4
        /*0010*/ 	.word	0x00000000
	.align		4
        /*0014*/ 	.word	0xfffffffd
	.align		4
        /*0018*/ 	.word	0x00000000
	.align		4
        /*001c*/ 	.word	0xfffffffc


//--------------------- .text.kernel_cutlass_kernel_cudnnnative_sparse_attentionselectionNSA_select_attn_fwd_hmmaHopperSelectAttentionFwd_object_at__CopyAtom_ThrID10_TVLayoutSrc112801_TVLayoutDst112801_Valuetypef16_te_0 --------------------------
	.section	.text.kernel_cutlass_kernel_cudnnnative_sparse_attentionselectionNSA_select_attn_fwd_hmmaHopperSelectAttentionFwd_object_at__CopyAtom_ThrID10_TVLayoutSrc112801_TVLayoutDst112801_Valuetypef16_te_0,"ax",@progbits
	.align	128
        .global         kernel_cutlass_kernel_cudnnnative_sparse_attentionselectionNSA_select_attn_fwd_hmmaHopperSelectAttentionFwd_object_at__CopyAtom_ThrID10_TVLayoutSrc112801_TVLayoutDst112801_Valuetypef16_te_0
        .type           kernel_cutlass_kernel_cudnnnative_sparse_attentionselectionNSA_select_attn_fwd_hmmaHopperSelectAttentionFwd_object_at__CopyAtom_ThrID10_TVLayoutSrc112801_TVLayoutDst112801_Valuetypef16_te_0,@function
        .size           kernel_cutlass_kernel_cudnnnative_sparse_attentionselectionNSA_select_attn_fwd_hmmaHopperSelectAttentionFwd_object_at__CopyAtom_ThrID10_TVLayoutSrc112801_TVLayoutDst112801_Valuetypef16_te_0,(.L_x_96 - kernel_cutlass_kernel_cudnnnative_sparse_attentionselectionNSA_select_attn_fwd_hmmaHopperSelectAttentionFwd_object_at__CopyAtom_ThrID10_TVLayoutSrc112801_TVLayoutDst112801_Valuetypef16_te_0)
        .other          kernel_cutlass_kernel_cudnnnative_sparse_attentionselectionNSA_select_attn_fwd_hmmaHopperSelectAttentionFwd_object_at__CopyAtom_ThrID10_TVLayoutSrc112801_TVLayoutDst112801_Valuetypef16_te_0,@"STO_CUDA_ENTRY STV_DEFAULT"
kernel_cutlass_kernel_cudnnnative_sparse_attentionselectionNSA_select_attn_fwd_hmmaHopperSelectAttentionFwd_object_at__CopyAtom_ThrID10_TVLayoutSrc112801_TVLayoutDst112801_Valuetypef16_te_0:
.text.kernel_cutlass_kernel_cudnnnative_sparse_attentionselectionNSA_select_attn_fwd_hmmaHopperSelectAttentionFwd_object_at__CopyAtom_ThrID10_TVLayoutSrc112801_TVLayoutDst112801_Valuetypef16_te_0:
[----:B------:R-:W1:Y:S01]  /*0000*/  LDC R1, c[0x0][0x37c] ;  /* 0x0000df00ff017b82 */ /* 0x000e620000000800 */
[----:B------:R-:W2:Y:S07]  /*0010*/  S2R R3, SR_TID.X ;  /* 0x0000000000037919 */ /* 0x000eae0000002100 */
[----:B------:R-:W3:Y:S01]  /*0020*/  LDC.64 R4, c[0x0][0x590] ;  /* 0x00016400ff047b82 */ /* 0x000ee20000000a00 */
[----:B------:R-:W-:Y:S01]  /*0030*/  BSSY.RECONVERGENT B0, `(.L_x_0) ;  /* 0x000000e000007945 */ /* 0x000fe20003800200 */
[----:B------:R-:W4:Y:S01]  /*0040*/  S2R R7, SR_CTAID.Z ;  /* 0x0000000000077919 */ /* 0x000f220000002700 */
[----:B--2---:R-:W-:-:S04]  /*0050*/  SHF.R.U32.HI R248, RZ, 0x5, R3 ;  /* 0x00000005fff87819 */ /* 0x004fc80000011603 */
[----:B------:R-:W-:-:S13]  /*0060*/  ISETP.NE.AND P0, PT, R248, RZ, PT ;  /* 0x000000fff800720c */ /* 0x000fda0003f05270 */
[----:B-1--4-:R-:W-:Y:S05]  /*0070*/  @P0 BRA `(.L_x_1) ;  /* 0x0000000000240947 */ /* 0x012fea0003800000 */
[----:B------:R-:W1:Y:S02]  /*0080*/  LDCU.64 UR4, c[0x0][0x348] ;  /* 0x00006900ff0477ac */ /* 0x000e640008000a00 */
[----:B-1----:R-:W-:Y:S02]  /*0090*/  UIADD3 UR6, UP0, UPT, UR4, 0x80, URZ ;  /* 0x0000008004067890 */ /* 0x002fe4000ff1e0ff */
[----:B------:R1:W-:Y:S01]  /*00a0*/  UTMACCTL.PF [UR4] ;  /* 0x00000000040079b9 */ /* 0x0003e20008040000 */
[----:B------:R-:W-:Y:S02]  /*00b0*/  UIADD3 UR8, UP1, UPT, UR4, 0x180, URZ ;  /* 0x0000018004087890 */ /* 0x000fe4000ff3e0ff */
[----:B------:R-:W-:Y:S02]  /*00c0*/  UIADD3.X UR7, UPT, UPT, URZ, UR5, URZ, UP0, !UPT ;  /* 0x00000005ff077290 */ /* 0x000fe400087fe4ff */
[----:B------:R-:W-:-:S07]  /*00d0*/  UIADD3.X UR9, UPT, UPT, URZ, UR5, URZ, UP1, !UPT ;  /* 0x00000005ff097290 */ /* 0x000fce0008ffe4ff */
[----:B------:R1:W-:Y:S02]  /*00e0*/  UTMACCTL.PF [UR6] ;  /* 0x00000000060079b9 */ /* 0x0003e40008040000 */
[----:B------:R1:W-:Y:S02]  /*00f0*/  UTMACCTL.PF [UR8] ;  /* 0x00000000080079b9 */ /* 0x0003e40008040000 */
[----:B-1----:R-:W-:Y:S01]  /*0100*/  NOP ;  /* 0x0000000000007918 */ /* 0x002fe20000000000 */
.L_x_1:
[----:B------:R-:W-:Y:S05]  /*0110*/  BSYNC.RECONVERGENT B0 ;  /* 0x0000000000007941 */ /* 0x000fea0003800200 */
.L_x_0:
[----:B------:R-:W-:Y:S01]  /*0120*/  VOTEU.ALL UP3, P0 ;  /* 0x0000000000ff7886 */ /* 0x000fe20000060000 */
[----:B------:R-:W-:Y:S01]  /*0130*/  UMOV UR12, 0x1 ;  /* 0x00000001000c7882 */ /* 0x000fe20000000000 */
[----:B------:R-:W-:Y:S01]  /*0140*/  VOTEU.ALL UP2, P0 ;  /* 0x0000000000ff7886 */ /* 0x000fe20000040000 */
[----:B------:R-:W-:Y:S01]  /*0150*/  VOTEU.ALL UP1, P0 ;  /* 0x0000000000ff7886 */ /* 0x000fe20000020000 */
[----:B------:R-:W-:Y:S01]  /*0160*/  VOTEU.ALL UP0, P0 ;  /* 0x0000000000ff7886 */ /* 0x000fe20000000000 */
[----:B------:R-:W1:Y:S01]  /*0170*/  @!UP3 S2UR UR8, SR_CgaCtaId ;  /* 0x000000000008b9c3 */ /* 0x000e620000008800 */
[----:B------:R-:W-:Y:S01]  /*0180*/  @!UP3 UMOV UR4, 0x400 ;  /* 0x000004000004b882 */ /* 0x000fe20000000000 */
[----:B------:R-:W-:-:S04]  /*0190*/  @!UP3 UIADD3 UR14, UPT, UPT, -UR12, 0x100000, URZ ;  /* 0x001000000c0eb890 */ /* 0x000fc8000fffe1ff */
[----:B------:R-:W-:Y:S02]  /*01a0*/  @!UP3 USHF.L.U32 UR15, UR14, 0xb, URZ ;  /* 0x0000000b0e0fb899 */ /* 0x000fe400080006ff */
[----:B------:R-:W-:Y:S01]  /*01b0*/  @!UP3 USHF.L.U32 UR14, UR14, 0x1, URZ ;  /* 0x000000010e0eb899 */ /* 0x000fe200080006ff */
[----:B------:R-:W-:Y:S01]  /*01c0*/  @!UP3 UMOV UR10, 0x400 ;  /* 0x00000400000ab882 */ /* 0x000fe20000000000 */
[----:B------:R-:W-:-:S04]  /*01d0*/  @!UP3 UIADD3 UR16, UPT, UPT, -UR12, 0x100000, URZ ;  /* 0x001000000c10b890 */ /* 0x000fc8000fffe1ff */
[----:B------:R-:W-:Y:S02]  /*01e0*/  @!UP3 USHF.L.U32 UR17, UR16, 0xb, URZ ;  /* 0x0000000b1011b899 */ /* 0x000fe400080006ff */
[----:B------:R-:W-:Y:S01]  /*01f0*/  @!UP3 USHF.L.U32 UR16, UR16, 0x1, URZ ;  /* 0x000000011010b899 */ /* 0x000fe200080006ff */
[----:B------:R-:W-:Y:S01]  /*0200*/  VOTEU.ALL UP4, P0 ;  /* 0x0000000000ff7886 */ /* 0x000fe20000080000 */
[----:B------:R-:W-:Y:S01]  /*0210*/  VOTEU.ALL UP5, P0 ;  /* 0x0000000000ff7886 */ /* 0x000fe200000a0000 */
[----:B------:R-:W2:Y:S01]  /*0220*/  LDCU.64 UR6, c[0x0][0x358] ;  /* 0x00006b00ff0677ac */ /* 0x000ea20008000a00 */
[----:B------:R-:W4:Y:S01]  /*0230*/  @!UP3 S2UR UR5, SR_CgaCtaId ;  /* 0x000000000005b9c3 */ /* 0x000f220000008800 */
[----:B---3--:R-:W-:-:S07]  /*0240*/  IMAD.WIDE.U32 R4, R7, 0x4, R4 ;  /* 0x0000000407047825 */ /* 0x008fce00078e0004 */
[----:B------:R-:W3:Y:S01]  /*0250*/  @!UP3 S2UR UR11, SR_CgaCtaId ;  /* 0x00000000000bb9c3 */ /* 0x000ee20000008800 */
[----:B-1----:R-:W-:Y:S02]  /*0260*/  @!UP3 ULEA UR8, UR8, UR4, 0x18 ;  /* 0x000000040808b291 */ /* 0x002fe4000f8ec0ff */
[----:B----4-:R-:W-:Y:S02]  /*0270*/  @!UP3 ULEA UR9, UR5, UR4, 0x18 ;  /* 0x000000040509b291 */ /* 0x010fe4000f8ec0ff */
[----:B------:R-:W-:-:S04]  /*0280*/  @!UP3 UIADD3 UR4, UPT, UPT, -UR12, 0x100000, URZ ;  /* 0x001000000c04b890 */ /* 0x000fc8000fffe1ff */
[----:B------:R-:W-:Y:S02]  /*0290*/  @!UP3 USHF.L.U32 UR5, UR4, 0xb, URZ ;  /* 0x0000000b0405b899 */ /* 0x000fe400080006ff */
[----:B------:R-:W-:Y:S01]  /*02a0*/  @!UP3 USHF.L.U32 UR4, UR4, 0x1, URZ ;  /* 0x000000010404b899 */ /* 0x000fe200080006ff */
[----:B------:R-:W1:Y:S02]  /*02b0*/  FENCE.VIEW.ASYNC.S ;  /* 0x00000000000073c6 */ /* 0x000e640000000000 */
[----:B-1----:R1:W4:Y:S01]  /*02c0*/  @!UP2 SYNCS.EXCH.64 URZ, [UR8], UR14 ;  /* 0x0000000e08ffa5b2 */ /* 0x0023220008000100 */
[----:B---3--:R-:W-:Y:S01]  /*02d0*/  @!UP3 ULEA UR10, UR11, UR10, 0x18 ;  /* 0x0000000a0b0ab291 */ /* 0x008fe2000f8ec0ff */
[----:B------:R-:W-:Y:S01]  /*02e0*/  VOTEU.ALL UP3, P0 ;  /* 0x0000000000ff7886 */ /* 0x000fe20000060000 */
[----:B------:R1:W4:Y:S01]  /*02f0*/  @!UP1 SYNCS.EXCH.64 URZ, [UR8+0x8], UR14 ;  /* 0x0000080e08ff95b2 */ /* 0x0003220008000100 */
[----:B------:R-:W-:Y:S01]  /*0300*/  NOP ;  /* 0x0000000000007918 */ /* 0x000fe20000000000 */
[----:B----4-:R-:W-:Y:S06]  /*0310*/  BAR.SYNC.DEFER_BLOCKING 0x0 ;  /* 0x0000000000007b1d */ /* 0x010fec0000010000 */
[----:B------:R1:W3:Y:S01]  /*0320*/  @!UP0 SYNCS.EXCH.64 URZ, [UR9+0x20], UR16 ;  /* 0x0000201009ff85b2 */ /* 0x0002e20008000100 */
[----:B------:R1:W3:Y:S01]  /*0330*/  @!UP3 SYNCS.EXCH.64 URZ, [UR9+0x28], UR16 ;  /* 0x0000281009ffb5b2 */ /* 0x0002e20008000100 */
[----:B------:R-:W-:Y:S01]  /*0340*/  NOP ;  /* 0x0000000000007918 */ /* 0x000fe20000000000 */
[----:B---3--:R-:W-:Y:S06]  /*0350*/  BAR.SYNC.DEFER_BLOCKING 0x0 ;  /* 0x0000000000007b1d */ /* 0x008fec0000010000 */
[----:B------:R1:W3:Y:S01]  /*0360*/  @!UP4 SYNCS.EXCH.64 URZ, [UR10+0x10], UR4 ;  /* 0x000010040affc5b2 */ /* 0x0002e20008000100 */
[----:B------:R1:W3:Y:S01]  /*0370*/  @!UP5 SYNCS.EXCH.64 URZ, [UR10+0x18], UR4 ;  /* 0x000018040affd5b2 */ /* 0x0002e20008000100 */
[----:B------:R-:W-:Y:S01]  /*0380*/  NOP ;  /* 0x0000000000007918 */ /* 0x000fe20000000000 */
[----:B---3--:R-:W-:Y:S06]  /*0390*/  BAR.SYNC.DEFER_BLOCKING 0x0 ;  /* 0x0000000000007b1d */ /* 0x008fec0000010000 */
[----:B--2---:R-:W2:Y:S01]  /*03a0*/  LDG.E R247, desc[UR6][R4.64] ;  /* 0x0000000604f77981 */ /* 0x004ea2000c1e1900 */
[----:B------:R-:W-:Y:S01]  /*03b0*/  ISETP.GT.U32.AND P1, PT, R3, 0xf, PT ;  /* 0x0000000f0300780c */ /* 0x000fe20003f24070 */
[----:B------:R-:W2:Y:S01]  /*03c0*/  S2UR UR12, SR_CTAID.X ;  /* 0x00000000000c79c3 */ /* 0x000ea20000002500 */
[----:B------:R-:W3:Y:S11]  /*03d0*/  S2R R0, SR_CTAID.Y ;  /* 0x0000000000007919 */ /* 0x000ef60000002600 */
[----:B------:R-:W4:Y:S01]  /*03e0*/  @!P1 LDC.64 R6, c[0x0][0x598] ;  /* 0x00016600ff069b82 */ /* 0x000f220000000a00 */
[----:B---3--:R-:W-:-:S02]  /*03f0*/  @!P1 IMAD R9, R0, 0x10, R3 ;  /* 0x0000001000099824 */ /* 0x008fc400078e0203 */
[----:B------:R-:W3:Y:S01]  /*0400*/  LDG.E R0, desc[UR6][R4.64+0x4] ;  /* 0x0000040604007981 */ /* 0x000ee2000c1e1900 */
[----:B--2---:R-:W-:-:S04]  /*0410*/  @!P1 VIADD R2, R247, UR12 ;  /* 0x0000000cf7029c36 */ /* 0x004fc80008000000 */
[----:B------:R-:W-:-:S04]  /*0420*/  @!P1 IMAD R9, R2, 0x40, R9 ;  /* 0x0000004002099824 */ /* 0x000fc800078e0209 */
[----:B----4-:R-:W-:-:S06]  /*0430*/  @!P1 IMAD.WIDE R6, R9, 0x4, R6 ;  /* 0x0000000409069825 */ /* 0x010fcc00078e0206 */
[----:B------:R-:W2:Y:S01]  /*0440*/  @!P1 LDG.E R6, desc[UR6][R6.64] ;  /* 0x0000000606069981 */ /* 0x000ea2000c1e1900 */
[----:B------:R-:W4:Y:S01]  /*0450*/  @!P1 S2R R9, SR_CgaCtaId ;  /* 0x0000000000099919 */ /* 0x000f220000008800 */
[----:B------:R-:W-:-:S04]  /*0460*/  @!P1 MOV R2, 0x400 ;  /* 0x0000040000029802 */ /* 0x000fc80000000f00 */
[----:B----4-:R-:W-:-:S05]  /*0470*/  @!P1 LEA R2, R9, R2, 0x18 ;  /* 0x0000000209029211 */ /* 0x010fca00078ec0ff */
[----:B------:R-:W-:Y:S02]  /*0480*/  @!P1 IMAD R9, R3, 0x4, R2 ;  /* 0x0000000403099824 */ /* 0x000fe400078e0202 */
[----:B---3--:R-:W-:-:S05]  /*0490*/  IMAD.IADD R0, R0, 0x1, -R247 ;  /* 0x0000000100007824 */ /* 0x008fca00078e0af7 */
[----:B------:R-:W-:Y:S01]  /*04a0*/  ISETP.LE.AND P2, PT, R0, UR12, PT ;  /* 0x0000000c00007c0c */ /* 0x000fe2000bf43270 */
[----:B------:R-:W3:Y:S01]  /*04b0*/  S2UR UR13, SR_CTAID.Y ;  /* 0x00000000000d79c3 */ /* 0x000ee20000002600 */
[----:B--2---:R1:W-:Y:S07]  /*04c0*/  @!P1 STS [R9+0x19880], R6 ;  /* 0x0198800609009388 */ /* 0x0043ee0000000800 */
[----:B------:R-:W-:Y:S06]  /*04d0*/  BAR.SYNC.DEFER_BLOCKING 0x0 ;  /* 0x0000000000007b1d */ /* 0x000fec0000010000 */
[----:B-1-3--:R-:W-:Y:S05]  /*04e0*/  @P2 EXIT ;  /* 0x000000000000294d */ /* 0x00afea0003800000 */
[----:B------:R-:W-:Y:S01]  /*04f0*/  R2UR UR8, R247 ;  /* 0x00000000f70872ca */ /* 0x000fe200000e0000 */
[----:B------:R-:W1:-:S12]  /*0500*/  LDCU.64 UR4, c[0x0][0x5a0] ;  /* 0x0000b400ff0477ac */ /* 0x000e580008000a00 */
[----:B------:R-:W-:-:S04]  /*0510*/  UIADD3 UR12, UPT, UPT, UR8, UR12, URZ ;  /* 0x0000000c080c7290 */ /* 0x000fc8000fffe0ff */
[----:B------:R-:W-:-:S04]  /*0520*/  ULEA UR8, UR12, UR13, 0x2 ;  /* 0x0000000d0c087291 */ /* 0x000fc8000f8e10ff */
[----:B-1----:R-:W-:-:S06]  /*0530*/  UIMAD.WIDE UR4, UR8, 0x4, UR4 ;  /* 0x00000004080478a5 */ /* 0x002fcc000f8e0204 */
[----:B------:R-:W-:Y:S02]  /*0540*/  IMAD.U32 R4, RZ, RZ, UR4 ;  /* 0x00000004ff047e24 */ /* 0x000fe4000f8e00ff */
[----:B------:R-:W-:Y:S01]  /*0550*/  IMAD.U32 R5, RZ, RZ, UR5 ;  /* 0x00000005ff057e24 */ /* 0x000fe2000f8e00ff */
[----:B------:R-:W-:Y:S02]  /*0560*/  BSSY B0, `(.L_x_2) ;  /* 0x00001b1000007945 */ /* 0x000fe40003800000 */
[----:B------:R-:W1:Y:S02]  /*0570*/  LDCU UR4, c[0x0][0x5a8] ;  /* 0x0000b500ff0477ac */ /* 0x000e640008000800 */
[----:B------:R2:W5:Y:S01]  /*0580*/  LDG.E R246, desc[UR6][R4.64] ;  /* 0x0000000604f67981 */ /* 0x000562000c1e1900 */
[----:B------:R-:W-:Y:S01]  /*0590*/  LOP3.LUT R7, R3, 0xf, RZ, 0xc0, !PT ;  /* 0x0000000f03077812 */ /* 0x000fe200078ec0ff */
[----:B------:R-:W-:Y:S02]  /*05a0*/  IMAD.MOV.U32 R245, RZ, RZ, 0x1 ;  /* 0x00000001fff57424 */ /* 0x000fe400078e00ff */
[----:B------:R-:W-:Y:S01]  /*05b0*/  IMAD.MOV.U32 R244, RZ, RZ, RZ ;  /* 0x000000fffff47224 */ /* 0x000fe200078e00ff */
[----:B------:R-:W-:Y:S06]  /*05c0*/  @P0 BRA `(.L_x_3) ;  /* 0x0000001800a80947 */ /* 0x000fec0003800000 */
[----:B--2---:R-:W2:Y:S01]  /*05d0*/  S2R R5, SR_CgaCtaId ;  /* 0x0000000000057919 */ /* 0x004ea20000008800 */
[----:B------:R-:W-:Y:S01]  /*05e0*/  MOV R2, 0x400 ;  /* 0x0000040000027802 */ /* 0x000fe20000000f00 */
[----:B------:R-:W-:-:S03]  /*05f0*/  IMAD.MOV.U32 R0, RZ, RZ, -0x80000000 ;  /* 0x80000000ff007424 */ /* 0x000fc600078e00ff */
[----:B--2---:R-:W-:-:S04]  /*0600*/  LEA R9, R5, R2, 0x18 ;  /* 0x0000000205097211 */ /* 0x004fc800078ec0ff */
[----:B------:R-:W2:Y:S02]  /*0610*/  SYNCS.PHASECHK.TRANS64.TRYWAIT P0, [R9+URZ+0x28], R0 ;  /* 0x00002800090075a7 */ /* 0x000ea400080011ff */
[----:B--2---:R-:W-:Y:S05]  /*0620*/  @!P0 BRA `(.L_x_4) ;  /* 0x0000007800e48947 */ /* 0x004fea0003800000 */
.L_x_81:
[----:B------:R-:W-:Y:S02]  /*0630*/  ELECT P1, URZ, PT ;  /* 0x0000000000ff782f */ /* 0x000fe40003820000 */
[----:B------:R-:W-:Y:S02]  /*0640*/  R2UR UR5, R9 ;  /* 0x00000000090572ca */ /* 0x000fe400000e0000 */
[----:B------:R-:W-:-:S09]  /*0650*/  ELECT P0, URZ, PT ;  /* 0x0000000000ff782f */ /* 0x000fd20003800000 */
[----:B------:R-:W-:-:S04]  /*0660*/  @P1 IMAD.MOV.U32 R2, RZ, RZ, 0x1800 ;  /* 0x00001800ff021424 */ /* 0x000fc800078e00ff */
[----:B------:R-:W-:Y:S01]  /*0670*/  VOTEU.ANY UP0, P0 ;  /* 0x0000000000ff7886 */ /* 0x000fe20000000100 */
[----:B------:R-:W-:Y:S01]  /*0680*/  VOTEU.ANY UP1, P0 ;  /* 0x0000000000ff7886 */ /* 0x000fe20000020100 */
[----:B------:R3:W-:Y:S01]  /*0690*/  @P1 SYNCS.ARRIVE.TRANS64 RZ, [R9+URZ+0x20], R2 ;  /* 0x0000200209ff19a7 */ /* 0x0007e200080000ff */
[----:B------:R-:W-:Y:S02]  /*06a0*/  PLOP3.LUT P1, PT, PT, PT, PT, 0x8, 0x80 ;  /* 0x000000000080781c */ /* 0x000fe40003f2e170 */
[----:B------:R-:W4:Y:S01]  /*06b0*/  @UP0 LDCU.64 UR14, c[0x0][0x348] ;  /* 0x00006900ff0e07ac */ /* 0x000f220008000a00 */
[----:B------:R-:W-:Y:S02]  /*06c0*/  @UP0 UIADD3 UR8, UPT, UPT, UR5, 0x80, URZ ;  /* 0x0000008005080890 */ /* 0x000fe4000fffe0ff */
[----:B------:R-:W-:Y:S01]  /*06d0*/  @UP0 UIADD3 UR9, UPT, UPT, UR5, 0x20, URZ ;  /* 0x0000002005090890 */ /* 0x000fe2000fffe0ff */
[----:B------:R-:W-:Y:S01]  /*06e0*/  @UP0 UMOV UR10, URZ ;  /* 0x000000ff000a0c82 */ /* 0x000fe20008000000 */
[----:B------:R-:W-:-:S10]  /*06f0*/  @UP0 UMOV UR11, URZ ;  /* 0x000000ff000b0c82 */ /* 0x000fd40008000000 */
.L_x_5:
[----:B------:R-:W-:Y:S01]  /*0700*/  @P0 ELECT P1, URZ, PT ;  /* 0x0000000000ff082f */ /* 0x000fe20003820000 */
[----:B----4-:R4:W-:-:S12]  /*0710*/  @UP1 UTMALDG.4D [UR8], [UR14], desc[URZ] ;  /* 0x0000ff080e0015b4 */ /* 0x0109d80008019000 */
[----:B------:R-:W-:Y:S02]  /*0720*/  @P1 PLOP3.LUT P0, PT, P1, PT, PT, 0x8, 0x80 ;  /* 0x000000000080181c */ /* 0x000fe40000f0e170 */
[----:B------:R-:W-:-:S11]  /*0730*/  PLOP3.LUT P1, PT, PT, PT, PT, 0x8, 0x80 ;  /* 0x000000000080781c */ /* 0x000fd60003f2e170 */
[----:B----4-:R-:W-:Y:S05]  /*0740*/  @P0 BRA.U.ANY `(.L_x_5) ;  /* 0xfffffffd00ec0947 */ /* 0x010fea000393ffff */
[----:B------:R-:W-:Y:S02]  /*0750*/  ELECT P0, URZ, PT ;  /* 0x0000000000ff782f */ /* 0x000fe40003800000 */
[----:B------:R-:W-:-:S11]  /*0760*/  PLOP3.LUT P1, PT, PT, PT, PT, 0x8, 0x80 ;  /* 0x000000000080781c */ /* 0x000fd60003f2e170 */
[----:B------:R-:W-:Y:S01]  /*0770*/  VOTEU.ANY UP0, P0 ;  /* 0x0000000000ff7886 */ /* 0x000fe20000000100 */
[----:B------:R-:W-:-:S04]  /*0780*/  VOTEU.ANY UP1, P0 ;  /* 0x0000000000ff7886 */ /* 0x000fc80000020100 */
[----:B------:R-:W4:Y:S01]  /*0790*/  @UP0 LDCU.64 UR14, c[0x0][0x348] ;  /* 0x00006900ff0e07ac */ /* 0x000f220008000a00 */
[----:B------:R-:W-:Y:S02]  /*07a0*/  @UP0 UIADD3 UR8, UPT, UPT, UR5, 0x180, URZ ;  /* 0x0000018005080890 */ /* 0x000fe4000fffe0ff */
[----:B------:R-:W-:Y:S01]  /*07b0*/  @UP0 UIADD3 UR9, UPT, UPT, UR5, 0x20, URZ ;  /* 0x0000002005090890 */ /* 0x000fe2000fffe0ff */
[----:B------:R-:W-:Y:S01]  /*07c0*/  @UP0 UMOV UR10, 0x8 ;  /* 0x00000008000a0882 */ /* 0x000fe20000000000 */
[----:B------:R-:W-:-:S10]  /*07d0*/  @UP0 UMOV UR11, URZ ;  /* 0x000000ff000b0c82 */ /* 0x000fd40008000000 */
.L_x_6:
        /* <DEDUP_REMOVED lines=14> */
.L_x_7:
        /* <DEDUP_REMOVED lines=14> */
.L_x_8:
        /* <DEDUP_REMOVED lines=14> */
.L_x_9:
        /* <DEDUP_REMOVED lines=14> */
.L_x_10:
        /* <DEDUP_REMOVED lines=14> */
.L_x_11:
        /* <DEDUP_REMOVED lines=14> */
.L_x_12:
        /* <DEDUP_REMOVED lines=14> */
.L_x_13:
        /* <DEDUP_REMOVED lines=14> */
.L_x_14:
        /* <DEDUP_REMOVED lines=14> */
.L_x_15:
        /* <DEDUP_REMOVED lines=14> */
.L_x_16:
        /* <DEDUP_REMOVED lines=14> */
.L_x_17:
        /* <DEDUP_REMOVED lines=14> */
.L_x_18:
        /* <DEDUP_REMOVED lines=14> */
.L_x_19:
        /* <DEDUP_REMOVED lines=14> */
.L_x_20:
        /* <DEDUP_REMOVED lines=14> */
.L_x_21:
        /* <DEDUP_REMOVED lines=14> */
.L_x_22:
        /* <DEDUP_REMOVED lines=14> */
.L_x_23:
        /* <DEDUP_REMOVED lines=14> */
.L_x_24:
        /* <DEDUP_REMOVED lines=14> */
.L_x_25:
        /* <DEDUP_REMOVED lines=14> */
.L_x_26:
        /* <DEDUP_REMOVED lines=14> */
.L_x_27:
        /* <DEDUP_REMOVED lines=14> */
.L_x_28:
[----:B------:R-:W-:Y:S01]  /*1b20*/  @P0 ELECT P1, URZ, PT ;  /* 0x0000000000ff082f */ /* 0x000fe20003820000 */
[----:B----4-:R4:W-:-:S12]  /*1b30*/  @UP1 UTMALDG.4D [UR8], [UR14], desc[URZ] ;  /* 0x0000ff080e0015b4 */ /* 0x0109d80008019000 */
[----:B------:R-:W-:Y:S02]  /*1b40*/  @P1 PLOP3.LUT P0, PT, P1, PT, PT, 0x8, 0x80 ;  /* 0x000000000080181c */ /* 0x000fe40000f0e170 */
[----:B------:R-:W-:-:S11]  /*1b50*/  PLOP3.LUT P1, PT, PT, PT, PT, 0x8, 0x80 ;  /* 0x000000000080781c */ /* 0x000fd60003f2e170 */
[----:B----4-:R-:W-:Y:S05]  /*1b60*/  @P0 BRA.U.ANY `(.L_x_28) ;  /* 0xfffffffd00ec0947 */ /* 0x010fea000393ffff */
[----:B-----5:R-:W-:-:S13]  /*1b70*/  ISETP.GE.AND P0, PT, R246, 0x1, PT ;  /* 0x00000001f600780c */ /* 0x020fda0003f06270 */
[----:B------:R-:W-:Y:S05]  /*1b80*/  @!P0 BRA `(.L_x_3) ;  /* 0x0000000400388947 */ /* 0x000fea0003800000 */
[----:B------:R-:W4:Y:S02]  /*1b90*/  SYNCS.PHASECHK.TRANS64.TRYWAIT P0, [R9+URZ+0x8], R0 ;  /* 0x00000800090075a7 */ /* 0x000f2400080011ff */
[----:B----4-:R-:W-:Y:S05]  /*1ba0*/  @!P0 BRA `(.L_x_29) ;  /* 0x0000006400a08947 */ /* 0x010fea0003800000 */
.L_x_82:
[----:B------:R-:W-:Y:S01]  /*1bb0*/  ELECT P0, URZ, PT ;  /* 0x0000000000ff782f */ /* 0x000fe20003800000 */
[----:B------:R-:W-:Y:S01]  /*1bc0*/  IMAD R0, R246, 0x4, R9 ;  /* 0x00000004f6007824 */ /* 0x000fe200078e0209 */
[----:B------:R-:W-:Y:S02]  /*1bd0*/  ELECT P1, URZ, PT ;  /* 0x0000000000ff782f */ /* 0x000fe40003820000 */
[----:B------:R-:W-:-:S09]  /*1be0*/  R2UR UR5, R9 ;  /* 0x00000000090572ca */ /* 0x000fd200000e0000 */
[----:B--2---:R-:W2:Y:S01]  /*1bf0*/  @P0 LDC.64 R4, c[0x0][0x348] ;  /* 0x0000d200ff040b82 */ /* 0x004ea20000000a00 */
[----:B------:R-:W-:Y:S01]  /*1c00*/  @P0 R2UR UR17, R9 ;  /* 0x00000000091102ca */ /* 0x000fe200000e0000 */
[----:B---3--:R-:W-:Y:S01]  /*1c10*/  @P1 IMAD.MOV.U32 R2, RZ, RZ, 0xc000 ;  /* 0x0000c000ff021424 */ /* 0x008fe200078e00ff */
[----:B------:R-:W-:Y:S01]  /*1c20*/  VOTEU.ANY UP0, P0 ;  /* 0x0000000000ff7886 */ /* 0x000fe20000000100 */
[----:B------:R-:W-:Y:S02]  /*1c30*/  VOTEU.ANY UP1, P0 ;  /* 0x0000000000ff7886 */ /* 0x000fe40000020100 */
[----:B------:R2:W-:Y:S01]  /*1c40*/  @P1 SYNCS.ARRIVE.TRANS64 RZ, [R9+URZ], R2 ;  /* 0x0000000209ff19a7 */ /* 0x0005e200080000ff */
[----:B------:R-:W3:Y:S01]  /*1c50*/  LDS R0, [R0+0x1987c] ;  /* 0x01987c0000007984 */ /* 0x000ee20000000800 */
[----:B------:R-:W-:Y:S01]  /*1c60*/  @UP0 UIADD3 UR16, UPT, UPT, UR5, 0x1880, URZ ;  /* 0x0000188005100890 */ /* 0x000fe2000fffe0ff */
[----:B------:R-:W-:Y:S01]  /*1c70*/  @UP0 UMOV UR18, URZ ;  /* 0x000000ff00120c82 */ /* 0x000fe20008000000 */
[----:B--2---:R-:W-:-:S04]  /*1c80*/  @P0 IADD3 R2, P1, PT, R4, 0x80, RZ ;  /* 0x0000008004020810 */ /* 0x004fc80007f3e0ff */
[----:B------:R-:W-:Y:S01]  /*1c90*/  @P0 R2UR UR8, R2 ;  /* 0x00000000020802ca */ /* 0x000fe200000e0000 */
[----:B------:R-:W-:Y:S01]  /*1ca0*/  @P0 IMAD.X R4, RZ, RZ, R5, P1 ;  /* 0x000000ffff040224 */ /* 0x000fe200008e0605 */
[----:B------:R-:W-:-:S04]  /*1cb0*/  PLOP3.LUT P1, PT, PT, PT, PT, 0x8, 0x80 ;  /* 0x000000000080781c */ /* 0x000fc80003f2e170 */
[----:B------:R-:W-:-:S07]  /*1cc0*/  @P0 R2UR UR9, R4 ;  /* 0x00000000040902ca */ /* 0x000fce00000e0000 */
[----:B------:R-:W-:-:S05]  /*1cd0*/  IMAD.U32 R4, RZ, RZ, UR8 ;  /* 0x00000008ff047e24 */ /* 0x000fca000f8e00ff */
[----:B------:R-:W-:Y:S01]  /*1ce0*/  @P0 R2UR UR8, R4 ;  /* 0x00000000040802ca */ /* 0x000fe200000e0000 */
[----:B------:R-:W-:Y:S02]  /*1cf0*/  IMAD.U32 R5, RZ, RZ, UR9 ;  /* 0x00000009ff057e24 */ /* 0x000fe4000f8e00ff */
[----:B---3--:R-:W-:-:S03]  /*1d00*/  IMAD R2, R0, 0x80, R247 ;  /* 0x0000008000027824 */ /* 0x008fc600078e02f7 */
[----:B------:R-:W-:Y:S02]  /*1d10*/  @P0 R2UR UR9, R5 ;  /* 0x00000000050902ca */ /* 0x000fe400000e0000 */
[----:B------:R-:W-:-:S15]  /*1d20*/  R2UR UR19, R2 ;  /* 0x00000000021372ca */ /* 0x000fde00000e0000 */
.L_x_30:
[----:B------:R-:W-:Y:S01]  /*1d30*/  @P0 ELECT P1, URZ, PT ;  /* 0x0000000000ff082f */ /* 0x000fe20003820000 */
[----:B------:R-:W-:Y:S02]  /*1d40*/  UMOV UR20, UR13 ;  /* 0x0000000d00147c82 */ /* 0x000fe40008000000 */
[----:B------:R2:W-:Y:S10]  /*1d50*/  @UP1 UTMALDG.3D [UR16], [UR8], desc[URZ] ;  /* 0x0000ff10080015b4 */ /* 0x0005f40008011000 */
[----:B------:R-:W-:-:S02]  /*1d60*/  @P1 PLOP3.LUT P0, PT, P1, PT, PT, 0x8, 0x80 ;  /* 0x000000000080181c */ /* 0x000fc40000f0e170 */
[----:B------:R-:W-:-:S11]  /*1d70*/  PLOP3.LUT P1, PT, PT, PT, PT, 0x8, 0x80 ;  /* 0x000000000080781c */ /* 0x000fd60003f2e170 */
[----:B--2---:R-:W-:Y:S05]  /*1d80*/  @P0 BRA.U.ANY `(.L_x_30) ;  /* 0xfffffffd00e80947 */ /* 0x004fea000393ffff */
[----:B------:R-:W-:-:S13]  /*1d90*/  ELECT P0, URZ, PT ;  /* 0x0000000000ff782f */ /* 0x000fda0003800000 */
[----:B------:R-:W2:Y:S01]  /*1da0*/  @P0 LDC.64 R4, c[0x0][0x348] ;  /* 0x0000d200ff040b82 */ /* 0x000ea20000000a00 */
[----:B------:R-:W-:Y:S01]  /*1db0*/  @P0 R2UR UR17, R9 ;  /* 0x00000000091102ca */ /* 0x000fe200000e0000 */
[----:B------:R-:W-:Y:S01]  /*1dc0*/  VOTEU.ANY UP0, P0 ;  /* 0x0000000000ff7886 */ /* 0x000fe20000000100 */
[----:B------:R-:W-:-:S04]  /*1dd0*/  VOTEU.ANY UP1, P0 ;  /* 0x0000000000ff7886 */ /* 0x000fc80000020100 */
[----:B------:R-:W-:Y:S01]  /*1de0*/  @UP0 UIADD3 UR16, UPT, UPT, UR5, 0x5880, URZ ;  /* 0x0000588005100890 */ /* 0x000fe2000fffe0ff */
[----:B------:R-:W-:Y:S01]  /*1df0*/  @UP0 UMOV UR18, 0x40 ;  /* 0x0000004000120882 */ /* 0x000fe20000000000 */
[----:B--2---:R-:W-:-:S04]  /*1e00*/  @P0 IADD3 R0, P1, PT, R4, 0x80, RZ ;  /* 0x0000008004000810 */ /* 0x004fc80007f3e0ff */
[----:B------:R-:W-:Y:S01]  /*1e10*/  @P0 R2UR UR8, R0 ;  /* 0x00000000000802ca */ /* 0x000fe200000e0000 */
[----:B------:R-:W-:Y:S01]  /*1e20*/  @P0 IMAD.X R4, RZ, RZ, R5, P1 ;  /* 0x000000ffff040224 */ /* 0x000fe200008e0605 */
[----:B------:R-:W-:-:S04]  /*1e30*/  PLOP3.LUT P1, PT, PT, PT, PT, 0x8, 0x80 ;  /* 0x000000000080781c */ /* 0x000fc80003f2e170 */
[----:B------:R-:W-:-:S07]  /*1e40*/  @P0 R2UR UR9, R4 ;  /* 0x00000000040902ca */ /* 0x000fce00000e0000 */
[----:B------:R-:W-:-:S05]  /*1e50*/  IMAD.U32 R4, RZ, RZ, UR8 ;  /* 0x00000008ff047e24 */ /* 0x000fca000f8e00ff */
[----:B------:R-:W-:Y:S01]  /*1e60*/  @P0 R2UR UR8, R4 ;  /* 0x00000000040802ca */ /* 0x000fe200000e0000 */
[----:B------:R-:W-:-:S05]  /*1e70*/  IMAD.U32 R5, RZ, RZ, UR9 ;  /* 0x00000009ff057e24 */ /* 0x000fca000f8e00ff */
[----:B------:R-:W-:-:S15]  /*1e80*/  @P0 R2UR UR9, R5 ;  /* 0x00000000050902ca */ /* 0x000fde00000e0000 */
.L_x_31:
[----:B------:R-:W-:Y:S01]  /*1e90*/  @P0 ELECT P1, URZ, PT ;  /* 0x0000000000ff082f */ /* 0x000fe20003820000 */
[----:B------:R-:W-:Y:S02]  /*1ea0*/  UMOV UR20, UR13 ;  /* 0x0000000d00147c82 */ /* 0x000fe40008000000 */
[----:B------:R2:W-:Y:S10]  /*1eb0*/  @UP1 UTMALDG.3D [UR16], [UR8], desc[URZ] ;  /* 0x0000ff10080015b4 */ /* 0x0005f40008011000 */
[----:B------:R-:W-:-:S02]  /*1ec0*/  @P1 PLOP3.LUT P0, PT, P1, PT, PT, 0x8, 0x80 ;  /* 0x000000000080181c */ /* 0x000fc40000f0e170 */
[----:B------:R-:W-:-:S11]  /*1ed0*/  PLOP3.LUT P1, PT, PT, PT, PT, 0x8, 0x80 ;  /* 0x000000000080781c */ /* 0x000fd60003f2e170 */
[----:B--2---:R-:W-:Y:S05]  /*1ee0*/  @P0 BRA.U.ANY `(.L_x_31) ;  /* 0xfffffffd00e80947 */ /* 0x004fea000393ffff */
[----:B------:R-:W-:Y:S01]  /*1ef0*/  ELECT P0, URZ, PT ;  /* 0x0000000000ff782f */ /* 0x000fe20003800000 */
[----:B------:R-:W-:Y:S02]  /*1f00*/  IMAD.MOV.U32 R245, RZ, RZ, RZ ;  /* 0x000000fffff57224 */ /* 0x000fe400078e00ff */
[----:B------:R-:W-:-:S10]  /*1f10*/  IMAD.MOV.U32 R244, RZ, RZ, 0x1 ;  /* 0x00000001fff47424 */ /* 0x000fd400078e00ff */
        /* <DEDUP_REMOVED lines=15> */
.L_x_32:
[----:B------:R-:W-:Y:S01]  /*2010*/  @P0 ELECT P1, URZ, PT ;  /* 0x0000000000ff082f */ /* 0x000fe20003820000 */
[----:B------:R-:W-:Y:S02]  /*2020*/  UMOV UR20, UR13 ;  /* 0x0000000d00147c82 */ /* 0x000fe40008000000 */
[----:B------:R4:W-:Y:S10]  /*2030*/  @UP1 UTMALDG.3D [UR16], [UR8], desc[URZ] ;  /* 0x0000ff10080015b4 */ /* 0x0009f40008011000 */
[----:B------:R-:W-:-:S02]  /*2040*/  @P1 PLOP3.LUT P0, PT, P1, PT, PT, 0x8, 0x80 ;  /* 0x000000000080181c */ /* 0x000fc40000f0e170 */
[----:B------:R-:W-:-:S11]  /*2050*/  PLOP3.LUT P1, PT, PT, PT, PT, 0x8, 0x80 ;  /* 0x000000000080781c */ /* 0x000fd60003f2e170 */
[----:B----4-:R-:W-:Y:S05]  /*2060*/  @P0 BRA.U.ANY `(.L_x_32) ;  /* 0xfffffffd00e80947 */ /* 0x010fea000393ffff */
.L_x_3:
[----:B-1----:R-:W-:Y:S05]  /*2070*/  BSYNC B0 ;  /* 0x0000000000007941 */ /* 0x002fea0003800000 */
.L_x_2:
[----:B------:R-:W1:Y:S01]  /*2080*/  S2UR UR8, SR_CgaCtaId ;  /* 0x00000000000879c3 */ /* 0x000e620000008800 */
[----:B------:R-:W-:Y:S01]  /*2090*/  UMOV UR5, 0x400 ;  /* 0x0000040000057882 */ /* 0x000fe20000000000 */
[----:B-----5:R-:W-:Y:S01]  /*20a0*/  ISETP.GE.AND P1, PT, R246, 0x1, PT ;  /* 0x00000001f600780c */ /* 0x020fe20003f26270 */
[----:B------:R-:W-:Y:S01]  /*20b0*/  IMAD.MOV.U32 R242, RZ, RZ, RZ ;  /* 0x000000fffff27224 */ /* 0x000fe200078e00ff */
[----:B------:R-:W-:Y:S01]  /*20c0*/  PLOP3.LUT P0, PT, PT, PT, PT, 0x80, 0x8 ;  /* 0x000000000008781c */ /* 0x000fe20003f0f070 */
[----:B------:R-:W-:Y:S01]  /*20d0*/  IMAD.MOV.U32 R243, RZ, RZ, -0x800000 ;  /* 0xff800000fff37424 */ /* 0x000fe200078e00ff */
[----:B------:R-:W-:Y:S02]  /*20e0*/  CS2R R168, SRZ ;  /* 0x0000000000a87805 */ /* 0x000fe4000001ff00 */
[----:B------:R-:W-:Y:S02]  /*20f0*/  CS2R R170, SRZ ;  /* 0x0000000000aa7805 */ /* 0x000fe4000001ff00 */
[----:B------:R-:W-:-:S02]  /*2100*/  CS2R R164, SRZ ;  /* 0x0000000000a47805 */ /* 0x000fc4000001ff00 */
[----:B------:R-:W-:Y:S02]  /*2110*/  CS2R R166, SRZ ;  /* 0x0000000000a67805 */ /* 0x000fe4000001ff00 */
[----:B------:R-:W-:Y:S02]  /*2120*/  CS2R R160, SRZ ;  /* 0x0000000000a07805 */ /* 0x000fe4000001ff00 */
[----:B------:R-:W-:Y:S02]  /*2130*/  CS2R R162, SRZ ;  /* 0x0000000000a27805 */ /* 0x000fe4000001ff00 */
        /* <DEDUP_REMOVED lines=11> */
[----:B------:R-:W-:Y:S01]  /*21f0*/  CS2R R138, SRZ ;  /* 0x00000000008a7805 */ /* 0x000fe2000001ff00 */
[----:B-1----:R-:W-:Y:S01]  /*2200*/  ULEA UR5, UR8, UR5, 0x18 ;  /* 0x0000000508057291 */ /* 0x002fe2000f8ec0ff */
[----:B------:R-:W-:Y:S02]  /*2210*/  CS2R R132, SRZ ;  /* 0x0000000000847805 */ /* 0x000fe4000001ff00 */
[----:B------:R-:W-:Y:S02]  /*2220*/  CS2R R134, SRZ ;  /* 0x0000000000867805 */ /* 0x000fe4000001ff00 */
[----:B------:R-:W-:-:S02]  /*2230*/  CS2R R128, SRZ ;  /* 0x0000000000807805 */ /* 0x000fc4000001ff00 */
[----:B------:R-:W-:Y:S02]  /*2240*/  CS2R R130, SRZ ;  /* 0x0000000000827805 */ /* 0x000fe4000001ff00 */
[----:B------:R-:W-:Y:S01]  /*2250*/  CS2R R124, SRZ ;  /* 0x00000000007c7805 */ /* 0x000fe2000001ff00 */
[----:B---3--:R-:W-:Y:S01]  /*2260*/  IMAD.U32 R2, RZ, RZ, UR5 ;  /* 0x00000005ff027e24 */ /* 0x008fe2000f8e00ff */
[----:B------:R-:W-:Y:S02]  /*2270*/  CS2R R126, SRZ ;  /* 0x00000000007e7805 */ /* 0x000fe4000001ff00 */
[----:B------:R-:W-:Y:S02]  /*2280*/  CS2R R120, SRZ ;  /* 0x0000000000787805 */ /* 0x000fe4000001ff00 */
[----:B------:R-:W-:Y:S01]  /*2290*/  CS2R R122, SRZ ;  /* 0x00000000007a7805 */ /* 0x000fe2000001ff00 */
[----:B------:R-:W1:Y:S01]  /*22a0*/  SYNCS.PHASECHK.TRANS64.TRYWAIT P2, [R2+URZ+0x20], RZ ;  /* 0x000020ff020075a7 */ /* 0x000e6200080411ff */
[----:B------:R-:W-:-:S02]  /*22b0*/  CS2R R116, SRZ ;  /* 0x0000000000747805 */ /* 0x000fc4000001ff00 */
[----:B------:R-:W-:Y:S02]  /*22c0*/  CS2R R118, SRZ ;  /* 0x0000000000767805 */ /* 0x000fe4000001ff00 */
[----:B------:R-:W-:Y:S02]  /*22d0*/  CS2R R112, SRZ ;  /* 0x0000000000707805 */ /* 0x000fe4000001ff00 */
[----:B------:R-:W-:Y:S02]  /*22e0*/  CS2R R114, SRZ ;  /* 0x0000000000727805 */ /* 0x000fe4000001ff00 */
[----:B------:R-:W-:Y:S01]  /*22f0*/  CS2R R108, SRZ ;  /* 0x00000000006c7805 */ /* 0x000fe2000001ff00 */
[----:B------:R-:W-:Y:S02]  /*2300*/  IMAD.MOV.U32 R110, RZ, RZ, RZ ;  /* 0x000000ffff6e7224 */ /* 0x000fe400078e00ff */
[----:B------:R-:W-:Y:S01]  /*2310*/  IMAD R7, R7, 0x10, R2 ;  /* 0x0000001007077824 */ /* 0x000fe200078e0202 */
[----:B-1----:R-:W-:Y:S06]  /*2320*/  @P2 BRA `(.L_x_33) ;  /* 0x0000000000082947 */ /* 0x002fec0003800000 */
[----:B------:R-:W1:Y:S02]  /*2330*/  SYNCS.PHASECHK.TRANS64.TRYWAIT P2, [R2+URZ+0x20], RZ ;  /* 0x000020ff020075a7 */ /* 0x000e6400080411ff */
[----:B-1----:R-:W-:Y:S05]  /*2340*/  @!P2 BRA `(.L_x_34) ;  /* 0x0000005c00d4a947 */ /* 0x002fea0003800000 */
.L_x_33:
[----:B------:R3:W4:Y:S01]  /*2350*/  LDSM.16.M88.2 R104, [R7+0x80] ;  /* 0x000080000768783b */ /* 0x0007220000000100 */
[----:B------:R-:W-:Y:S01]  /*2360*/  IMAD.MOV.U32 R111, RZ, RZ, RZ ;  /* 0x000000ffff6f7224 */ /* 0x000fe200078e00ff */
[----:B------:R-:W-:Y:S02]  /*2370*/  CS2R R56, SRZ ;  /* 0x0000000000387805 */ /* 0x000fe4000001ff00 */
[----:B------:R-:W-:Y:S01]  /*2380*/  CS2R R58, SRZ ;  /* 0x00000000003a7805 */ /* 0x000fe2000001ff00 */
[----:B------:R3:W1:Y:S01]  /*2390*/  LDSM.16.M88.2 R106, [R7+0x180] ;  /* 0x00018000076a783b */ /* 0x0006620000000100 */
[----:B------:R-:W-:Y:S02]  /*23a0*/  CS2R R52, SRZ ;  /* 0x0000000000347805 */ /* 0x000fe4000001ff00 */
[----:B------:R-:W-:Y:S02]  /*23b0*/  CS2R R54, SRZ ;  /* 0x0000000000367805 */ /* 0x000fe4000001ff00 */
[----:B------:R-:W-:Y:S01]  /*23c0*/  CS2R R48, SRZ ;  /* 0x0000000000307805 */ /* 0x000fe2000001ff00 */
[----:B------:R3:W2:Y:S01]  /*23d0*/  LDSM.16.M88.2 R100, [R7+0x280] ;  /* 0x000280000764783b */ /* 0x0006a20000000100 */
[----:B------:R-:W-:-:S02]  /*23e0*/  CS2R R50, SRZ ;  /* 0x0000000000327805 */ /* 0x000fc4000001ff00 */
[----:B------:R-:W-:Y:S02]  /*23f0*/  CS2R R44, SRZ ;  /* 0x00000000002c7805 */ /* 0x000fe4000001ff00 */
[----:B------:R-:W-:Y:S01]  /*2400*/  CS2R R46, SRZ ;  /* 0x00000000002e7805 */ /* 0x000fe2000001ff00 */
[----:B------:R3:W1:Y:S01]  /*2410*/  LDSM.16.M88.2 R102, [R7+0x380] ;  /* 0x000380000766783b */ /* 0x0006620000000100 */
[----:B------:R-:W-:Y:S02]  /*2420*/  CS2R R40, SRZ ;  /* 0x0000000000287805 */ /* 0x000fe4000001ff00 */
[----:B------:R-:W-:Y:S02]  /*2430*/  CS2R R42, SRZ ;  /* 0x00000000002a7805 */ /* 0x000fe4000001ff00 */
[----:B------:R-:W-:Y:S01]  /*2440*/  CS2R R36, SRZ ;  /* 0x0000000000247805 */ /* 0x000fe2000001ff00 */
[----:B------:R3:W1:Y:S01]  /*2450*/  LDSM.16.M88.2 R96, [R7+0x480] ;  /* 0x000480000760783b */ /* 0x0006620000000100 */
[----:B------:R-:W-:-:S02]  /*2460*/  CS2R R38, SRZ ;  /* 0x0000000000267805 */ /* 0x000fc4000001ff00 */
[----:B------:R-:W-:Y:S02]  /*2470*/  CS2R R32, SRZ ;  /* 0x0000000000207805 */ /* 0x000fe4000001ff00 */
[----:B------:R-:W-:Y:S01]  /*2480*/  CS2R R34, SRZ ;  /* 0x0000000000227805 */ /* 0x000fe2000001ff00 */
[----:B------:R3:W1:Y:S01]  /*2490*/  LDSM.16.M88.2 R98, [R7+0x580] ;  /* 0x000580000762783b */ /* 0x0006620000000100 */
[----:B------:R-:W-:Y:S02]  /*24a0*/  CS2R R28, SRZ ;  /* 0x00000000001c7805 */ /* 0x000fe4000001ff00 */
[----:B------:R-:W-:Y:S01]  /*24b0*/  CS2R R30, SRZ ;  /* 0x00000000001e7805 */ /* 0x000fe2000001ff00 */
[----:B------:R3:W1:Y:S04]  /*24c0*/  LDSM.16.M88.2 R92, [R7+0x680] ;  /* 0x00068000075c783b */ /* 0x0006680000000100 */
        /* <DEDUP_REMOVED lines=16> */
[----:B------:R3:W1:Y:S01]  /*25d0*/  LDSM.16.M88.2 R62, [R7+0x1780] ;  /* 0x00178000073e783b */ /* 0x0006620000000100 */
[----:B------:R3:W1:Y:S01]  /*25e0*/  @P1 SYNCS.PHASECHK.TRANS64.TRYWAIT P0, [R2+URZ], RZ ;  /* 0x000000ff020015a7 */ /* 0x00066200080011ff */
[----:B--2-4-:R-:W-:Y:S05]  /*25f0*/  @!P1 BRA `(.L_x_35) ;  /* 0x0000004400a09947 */ /* 0x014fea0003800000 */
[----:B------:R-:W2:Y:S01]  /*2600*/  LDC.64 R250, c[0x0][0x348] ;  /* 0x0000d200fffa7b82 */ /* 0x000ea20000000a00 */
[----:B------:R-:W-:Y:S01]  /*2610*/  IMAD.MOV R241, RZ, RZ, -R246 ;  /* 0x000000fffff17224 */ /* 0x000fe200078e0af6 */
[----:B---3--:R-:W-:Y:S01]  /*2620*/  CS2R R6, SRZ ;  /* 0x0000000000067805 */ /* 0x008fe2000001ff00 */
[----:B------:R-:W-:Y:S02]  /*2630*/  IMAD.MOV.U32 R242, RZ, RZ, RZ ;  /* 0x000000fffff27224 */ /* 0x000fe400078e00ff */
[----:B------:R-:W-:Y:S02]  /*2640*/  IMAD.MOV.U32 R243, RZ, RZ, -0x800000 ;  /* 0xff800000fff37424 */ /* 0x000fe400078e00ff */
[----:B------:R-:W-:Y:S02]  /*2650*/  IMAD.MOV.U32 R240, RZ, RZ, 0x1 ;  /* 0x00000001fff07424 */ /* 0x000fe400078e00ff */
[----:B------:R-:W-:Y:S02]  /*2660*/  IMAD.MOV.U32 R5, RZ, RZ, RZ ;  /* 0x000000ffff057224 */ /* 0x000fe400078e00ff */
[----:B------:R-:W-:-:S07]  /*2670*/  IMAD.MOV.U32 R0, RZ, RZ, RZ ;  /* 0x000000ffff007224 */ /* 0x000fce00078e00ff */
.L_x_60:
[----:B------:R-:W-:Y:S01]  /*2680*/  ISETP.GE.AND P1, PT, R5, R246, PT ;  /* 0x000000f60500720c */ /* 0x000fe20003f26270 */
[----:B------:R-:W-:Y:S03]  /*2690*/  BSSY B0, `(.L_x_36) ;  /* 0x0000009000007945 */ /* 0x000fe60003800000 */
[----:B------:R-:W-:Y:S01]  /*26a0*/  ISETP.NE.OR P1, PT, R248, RZ, P1 ;  /* 0x000000fff800720c */ /* 0x000fe20000f25670 */
[----:B-1----:R-:W-:-:S12]  /*26b0*/  @P0 BRA `(.L_x_37) ;  /* 0x0000000000180947 */ /* 0x002fd80003800000 */
[----:B------:R-:W1:Y:S01]  /*26c0*/  S2R R8, SR_CgaCtaId ;  /* 0x0000000000087919 */ /* 0x000e620000008800 */
[----:B------:R-:W-:Y:S01]  /*26d0*/  MOV R3, 0x400 ;  /* 0x0000040000037802 */ /* 0x000fe20000000f00 */
[----:B------:R-:W-:-:S03]  /*26e0*/  IMAD.U32 R2, R6, -0x80000000, RZ ;  /* 0x8000000006027824 */ /* 0x000fc600078e00ff */
[----:B-1----:R-:W-:-:S04]  /*26f0*/  LEA R9, R8, R3, 0x18 ;  /* 0x0000000308097211 */ /* 0x002fc800078ec0ff */
[----:B------:R-:W1:Y:S02]  /*2700*/  SYNCS.PHASECHK.TRANS64.TRYWAIT P0, [R9+URZ], R2 ;  /* 0x00000002090075a7 */ /* 0x000e6400080011ff */
[----:B-1----:R-:W-:Y:S05]  /*2710*/  @!P0 BRA `(.L_x_38) ;  /* 0x0000005800f48947 */ /* 0x002fea0003800000 */
.L_x_37:
[----:B------:R-:W-:Y:S05]  /*2720*/  BSYNC B0 ;  /* 0x0000000000007941 */ /* 0x000fea0003800000 */
.L_x_36:
[----:B------:R-:W-:Y:S04]  /*2730*/  BSSY B0, `(.L_x_39) ;  /* 0x0000055000007945 */ /* 0x000fe80003800000 */
[----:B------:R-:W-:Y:S05]  /*2740*/  @P1 BRA `(.L_x_40) ;  /* 0x00000004004c1947 */ /* 0x000fea0003800000 */
[----:B------:R-:W3:Y:S01]  /*2750*/  S2R R8, SR_CgaCtaId ;  /* 0x0000000000087919 */ /* 0x000ee20000008800 */
[----:B-1----:R-:W-:Y:S01]  /*2760*/  MOV R3, 0x400 ;  /* 0x0000040000037802 */ /* 0x002fe20000000f00 */
[----:B------:R-:W-:Y:S01]  /*2770*/  IMAD.U32 R2, R240, -0x80000000, RZ ;  /* 0x80000000f0027824 */ /* 0x000fe200078e00ff */
[----:B------:R-:W-:Y:S02]  /*2780*/  BSSY B1, `(.L_x_41) ;  /* 0x0000004000017945 */ /* 0x000fe40003800000 */
[----:B---3--:R-:W-:-:S04]  /*2790*/  LEA R9, R8, R3, 0x18 ;  /* 0x0000000308097211 */ /* 0x008fc800078ec0ff */
[----:B------:R-:W1:Y:S02]  /*27a0*/  SYNCS.PHASECHK.TRANS64.TRYWAIT P0, [R9+URZ+0x18], R2 ;  /* 0x00001802090075a7 */ /* 0x000e6400080011ff */
[----:B-1----:R-:W-:Y:S05]  /*27b0*/  @!P0 BRA `(.L_x_42) ;  /* 0x0000005800e48947 */ /* 0x002fea0003800000 */
.L_x_85:
[----:B------:R-:W-:Y:S05]  /*27c0*/  BSYNC B1 ;  /* 0x0000000000017941 */ /* 0x000fea0003800000 */
.L_x_41:
[----:B------:R-:W-:Y:S02]  /*27d0*/  ELECT P1, URZ, PT ;  /* 0x0000000000ff782f */ /* 0x000fe40003820000 */
[----:B-1----:R-:W-:Y:S02]  /*27e0*/  LOP3.LUT R3, RZ, R5, RZ, 0x33, !PT ;  /* 0x00000005ff037212 */ /* 0x002fe400078e33ff */
[----:B------:R-:W-:Y:S01]  /*27f0*/  ELECT P0, URZ, PT ;  /* 0x0000000000ff782f */ /* 0x000fe20003800000 */
[----:B------:R-:W1:Y:S01]  /*2800*/  S2UR UR20, SR_CTAID.Y ;  /* 0x00000000001479c3 */ /* 0x000e620000002600 */
[----:B------:R-:W-:Y:S01]  /*2810*/  R2UR UR5, R9 ;  /* 0x00000000090572ca */ /* 0x000fe200000e0000 */
[----:B------:R-:W-:-:S04]  /*2820*/  IMAD.IADD R3, R246, 0x1, R3 ;  /* 0x00000001f6037824 */ /* 0x000fc800078e0203 */
[----:B------:R-:W-:Y:S02]  /*2830*/  IMAD R8, R3, 0x4, R9 ;  /* 0x0000000403087824 */ /* 0x000fe400078e0209 */
[----:B------:R-:W-:-:S04]  /*2840*/  @P1 IMAD.MOV.U32 R2, RZ, RZ, 0xc000 ;  /* 0x0000c000ff021424 */ /* 0x000fc800078e00ff */
[----:B------:R-:W-:Y:S01]  /*2850*/  VOTEU.ANY UP0, P0 ;  /* 0x0000000000ff7886 */ /* 0x000fe20000000100 */
[----:B------:R-:W-:Y:S01]  /*2860*/  VOTEU.ANY UP1, P0 ;  /* 0x0000000000ff7886 */ /* 0x000fe20000020100 */
[----:B------:R3:W-:Y:S01]  /*2870*/  @P1 SYNCS.ARRIVE.TRANS64 RZ, [R9+URZ+0x10], R2 ;  /* 0x0000100209ff19a7 */ /* 0x0007e200080000ff */
[----:B------:R-:W4:Y:S02]  /*2880*/  LDS R8, [R8+0x19880] ;  /* 0x0198800008087984 */ /* 0x000f240000000800 */
[----:B------:R-:W-:Y:S02]  /*2890*/  @UP0 UIADD3 UR16, UPT, UPT, UR5, 0xd880, URZ ;  /* 0x0000d88005100890 */ /* 0x000fe4000fffe0ff */
[----:B------:R-:W-:Y:S01]  /*28a0*/  @UP0 UIADD3 UR17, UPT, UPT, UR5, 0x10, URZ ;  /* 0x0000001005110890 */ /* 0x000fe2000fffe0ff */
[----:B------:R-:W-:Y:S01]  /*28b0*/  @UP0 UMOV UR18, URZ ;  /* 0x000000ff00120c82 */ /* 0x000fe20008000000 */
[----:B--23--:R-:W-:-:S04]  /*28c0*/  @P0 IADD3 R2, P1, PT, R250, 0x100, RZ ;  /* 0x00000100fa020810 */ /* 0x00cfc80007f3e0ff */
[----:B------:R-:W-:Y:S01]  /*28d0*/  @P0 R2UR UR8, R2 ;  /* 0x00000000020802ca */ /* 0x000fe200000e0000 */
[----:B------:R-:W-:Y:S01]  /*28e0*/  @P0 IMAD.X R3, RZ, RZ, R251, P1 ;  /* 0x000000ffff030224 */ /* 0x000fe200008e06fb */
[----:B------:R-:W-:-:S04]  /*28f0*/  PLOP3.LUT P1, PT, PT, PT, PT, 0x8, 0x80 ;  /* 0x000000000080781c */ /* 0x000fc80003f2e170 */
[----:B------:R-:W-:-:S07]  /*2900*/  @P0 R2UR UR9, R3 ;  /* 0x00000000030902ca */ /* 0x000fce00000e0000 */
[----:B------:R-:W-:-:S05]  /*2910*/  IMAD.U32 R2, RZ, RZ, UR8 ;  /* 0x00000008ff027e24 */ /* 0x000fca000f8e00ff */
[----:B------:R-:W-:Y:S01]  /*2920*/  @P0 R2UR UR8, R2 ;  /* 0x00000000020802ca */ /* 0x000fe200000e0000 */
[----:B------:R-:W-:-:S05]  /*2930*/  IMAD.U32 R3, RZ, RZ, UR9 ;  /* 0x00000009ff037e24 */ /* 0x000fca000f8e00ff */
[----:B------:R-:W-:Y:S01]  /*2940*/  @P0 R2UR UR9, R3 ;  /* 0x00000000030902ca */ /* 0x000fe200000e0000 */
[----:B-1--4-:R-:W-:-:S14]  /*2950*/  IMAD R8, R8, 0x80, R247 ;  /* 0x0000008008087824 */ /* 0x012fdc00078e02f7 */
.L_x_43:
[----:B------:R-:W-:-:S13]  /*2960*/  @P0 ELECT P1, URZ, PT ;  /* 0x0000000000ff082f */ /* 0x000fda0003820000 */
[----:B------:R-:W-:Y:S02]  /*2970*/  @P1 R2UR.BROADCAST UR19, R8 ;  /* 0x00000000081312ca */ /* 0x000fe400008e0000 */
[----:B------:R-:W-:-:S11]  /*2980*/  @P1 PLOP3.LUT P0, PT, P1, PT, PT, 0x8, 0x80 ;  /* 0x000000000080181c */ /* 0x000fd60000f0e170 */
[----:B------:R1:W-:Y:S01]  /*2990*/  @UP1 UTMALDG.3D [UR16], [UR8], desc[URZ] ;  /* 0x0000ff10080015b4 */ /* 0x0003e20008011000 */
[----:B------:R-:W-:Y:S01]  /*29a0*/  PLOP3.LUT P1, PT, PT, PT, PT, 0x8, 0x80 ;  /* 0x000000000080781c */ /* 0x000fe20003f2e170 */
[----:B-1----:R-:W-:-:S12]  /*29b0*/  @P0 BRA.U.ANY `(.L_x_43) ;  /* 0xfffffffd00e80947 */ /* 0x002fd8000393ffff */
[----:B------:R-:W-:-:S13]  /*29c0*/  ELECT P0, URZ, PT ;  /* 0x0000000000ff782f */ /* 0x000fda0003800000 */
[----:B------:R-:W-:Y:S01]  /*29d0*/  @P0 IADD3 R2, P1, PT, R250, 0x100, RZ ;  /* 0x00000100fa020810 */ /* 0x000fe20007f3e0ff */
[----:B------:R-:W-:Y:S01]  /*29e0*/  VOTEU.ANY UP0, P0 ;  /* 0x0000000000ff7886 */ /* 0x000fe20000000100 */
[----:B------:R-:W-:Y:S02]  /*29f0*/  VOTEU.ANY UP1, P0 ;  /* 0x0000000000ff7886 */ /* 0x000fe40000020100 */
[----:B------:R-:W-:Y:S01]  /*2a00*/  @P0 R2UR UR8, R2 ;  /* 0x00000000020802ca */ /* 0x000fe200000e0000 */
[----:B------:R-:W-:Y:S01]  /*2a10*/  @P0 IMAD.X R3, RZ, RZ, R251, P1 ;  /* 0x000000ffff030224 */ /* 0x000fe200008e06fb */
[----:B------:R-:W-:Y:S01]  /*2a20*/  PLOP3.LUT P1, PT, PT, PT, PT, 0x8, 0x80 ;  /* 0x000000000080781c */ /* 0x000fe20003f2e170 */
[----:B------:R-:W-:Y:S02]  /*2a30*/  @UP0 UIADD3 UR16, UPT, UPT, UR5, 0x11880, URZ ;  /* 0x0001188005100890 */ /* 0x000fe4000fffe0ff */
[----:B------:R-:W-:Y:S01]  /*2a40*/  @UP0 UIADD3 UR17, UPT, UPT, UR5, 0x10, URZ ;  /* 0x0000001005110890 */ /* 0x000fe2000fffe0ff */
[----:B------:R-:W-:Y:S01]  /*2a50*/  @P0 R2UR UR9, R3 ;  /* 0x00000000030902ca */ /* 0x000fe200000e0000 */
[----:B------:R-:W-:-:S06]  /*2a60*/  @UP0 UMOV UR18, 0x40 ;  /* 0x0000004000120882 */ /* 0x000fcc0000000000 */
[----:B------:R-:W-:-:S05]  /*2a70*/  IMAD.U32 R2, RZ, RZ, UR8 ;  /* 0x00000008ff027e24 */ /* 0x000fca000f8e00ff */
[----:B------:R-:W-:Y:S01]  /*2a80*/  @P0 R2UR UR8, R2 ;  /* 0x00000000020802ca */ /* 0x000fe200000e0000 */
[----:B------:R-:W-:-:S05]  /*2a90*/  IMAD.U32 R3, RZ, RZ, UR9 ;  /* 0x00000009ff037e24 */ /* 0x000fca000f8e00ff */
[----:B------:R-:W-:-:S15]  /*2aa0*/  @P0 R2UR UR9, R3 ;  /* 0x00000000030902ca */ /* 0x000fde00000e0000 */
.L_x_44:
        /* <DEDUP_REMOVED lines=21> */
.L_x_45:
[----:B------:R-:W-:-:S13]  /*2c00*/  @P0 ELECT P1, URZ, PT ;  /* 0x0000000000ff082f */ /* 0x000fda0003820000 */
[----:B------:R-:W-:Y:S02]  /*2c10*/  @P1 R2UR.BROADCAST UR19, R8 ;  /* 0x00000000081312ca */ /* 0x000fe400008e0000 */
[----:B------:R-:W-:-:S11]  /*2c20*/  @P1 PLOP3.LUT P0, PT, P1, PT, PT, 0x8, 0x80 ;  /* 0x000000000080181c */ /* 0x000fd60000f0e170 */
[----:B------:R1:W-:Y:S01]  /*2c30*/  @UP1 UTMALDG.3D [UR16], [UR8], desc[URZ] ;  /* 0x0000ff10080015b4 */ /* 0x0003e20008011000 */
[----:B------:R-:W-:Y:S01]  /*2c40*/  PLOP3.LUT P1, PT, PT, PT, PT, 0x8, 0x80 ;  /* 0x000000000080781c */ /* 0x000fe20003f2e170 */
[----:B-1----:R-:W-:-:S12]  /*2c50*/  @P0 BRA.U.ANY `(.L_x_45) ;  /* 0xfffffffd00e80947 */ /* 0x002fd8000393ffff */
[----:B------:R-:W-:Y:S01]  /*2c60*/  VIADD R5, R5, 0x1 ;  /* 0x0000000105057836 */ /* 0x000fe20000000000 */
[----:B------:R-:W-:-:S07]  /*2c70*/  LOP3.LUT R240, R240, 0x1, RZ, 0x3c, !PT ;  /* 0x00000001f0f07812 */ /* 0x000fce00078e3cff */
.L_x_40:
[----:B------:R-:W-:Y:S05]  /*2c80*/  BSYNC B0 ;  /* 0x0000000000007941 */ /* 0x000fea0003800000 */
.L_x_39:
[----:B-1----:R-:W1:Y:S01]  /*2c90*/  S2R R3, SR_TID.X ;  /* 0x0000000000037919 */ /* 0x002e620000002100 */
[----:B------:R-:W3:Y:S01]  /*2ca0*/  S2UR UR8, SR_CgaCtaId ;  /* 0x00000000000879c3 */ /* 0x000ee20000008800 */
[----:B------:R-:W-:Y:S01]  /*2cb0*/  UMOV UR5, 0x400 ;  /* 0x0000040000057882 */ /* 0x000fe20000000000 */
[----:B------:R-:W-:Y:S01]  /*2cc0*/  ISETP.GE.AND P0, PT, R244, R246, PT ;  /* 0x000000f6f400720c */ /* 0x000fe20003f06270 */
[----:B------:R-:W-:Y:S01]  /*2cd0*/  BSSY B0, `(.L_x_46) ;  /* 0x000018f000007945 */ /* 0x000fe20003800000 */
[----:B------:R-:W-:Y:S02]  /*2ce0*/  LOP3.LUT R6, R6, 0x1, RZ, 0x3c, !PT ;  /* 0x0000000106067812 */ /* 0x000fe400078e3cff */
[----:B------:R-:W-:Y:S01]  /*2cf0*/  ISETP.NE.OR P0, PT, R248, RZ, P0 ;  /* 0x000000fff800720c */ /* 0x000fe20000705670 */
[----:B---3--:R-:W-:Y:S01]  /*2d00*/  ULEA UR5, UR8, UR5, 0x18 ;  /* 0x0000000508057291 */ /* 0x008fe2000f8ec0ff */
[C---:B-1----:R-:W-:Y:S01]  /*2d10*/  IMAD R2, R3.reuse, 0x40, R3 ;  /* 0x0000004003027824 */ /* 0x042fe200078e0203 */
[C---:B------:R-:W-:Y:S01]  /*2d20*/  ISETP.NE.AND P1, PT, R3.reuse, RZ, PT ;  /* 0x000000ff0300720c */ /* 0x040fe20003f25270 */
[----:B------:R-:W-:-:S03]  /*2d30*/  IMAD.SHL.U32 R9, R3, 0x20, RZ ;  /* 0x0000002003097824 */ /* 0x000fc600078e00ff */
[----:B------:R-:W-:Y:S01]  /*2d40*/  LOP3.LUT R8, R2, 0x1c8, RZ, 0xc0, !PT ;  /* 0x000001c802087812 */ /* 0x000fe200078ec0ff */
[----:B------:R-:W-:-:S03]  /*2d50*/  IMAD.U32 R2, RZ, RZ, UR5 ;  /* 0x00000005ff027e24 */ /* 0x000fc6000f8e00ff */
[----:B------:R-:W-:-:S04]  /*2d60*/  LOP3.LUT R9, R8, 0x200, R9, 0xf8, !PT ;  /* 0x0000020008097812 */ /* 0x000fc800078ef809 */
[----:B------:R-:W-:-:S05]  /*2d70*/  IADD3 R228, PT, PT, R2, R9, R9 ;  /* 0x0000000902e47210 */ /* 0x000fca0007ffe009 */
[C---:B------:R-:W-:Y:S02]  /*2d80*/  VIADD R237, R228.reuse, 0x1880 ;  /* 0x00001880e4ed7836 */ /* 0x040fe40000000000 */
[C---:B------:R-:W-:Y:S02]  /*2d90*/  VIADD R236, R228.reuse, 0x18a0 ;  /* 0x000018a0e4ec7836 */ /* 0x040fe40000000000 */
[C---:B------:R-:W-:Y:S01]  /*2da0*/  VIADD R249, R228.reuse, 0x18c0 ;  /* 0x000018c0e4f97836 */ /* 0x040fe20000000000 */
[----:B------:R-:W-:Y:S01]  /*2db0*/  SHF.R.U32.HI R8, RZ, 0x3, R237 ;  /* 0x00000003ff087819 */ /* 0x000fe200000116ed */
[----:B------:R-:W-:Y:S01]  /*2dc0*/  VIADD R228, R228, 0x18e0 ;  /* 0x000018e0e4e47836 */ /* 0x000fe20000000000 */
[----:B------:R-:W-:Y:S02]  /*2dd0*/  SHF.R.U32.HI R13, RZ, 0x3, R236 ;  /* 0x00000003ff0d7819 */ /* 0x000fe400000116ec */
[----:B------:R-:W-:Y:S02]  /*2de0*/  LOP3.LUT R237, R237, 0x70, R8, 0x78, !PT ;  /* 0x00000070eded7812 */ /* 0x000fe400078e7808 */
[----:B------:R-:W-:-:S03]  /*2df0*/  LOP3.LUT R236, R236, 0x70, R13, 0x78, !PT ;  /* 0x00000070ecec7812 */ /* 0x000fc600078e780d */
[----:B------:R-:W1:Y:S04]  /*2e00*/  LDSM.16.M88.4 R172, [R237+0x800] ;  /* 0x00080000edac783b */ /* 0x000e680000000200 */
[----:B------:R-:W3:Y:S04]  /*2e10*/  LDSM.16.M88.4 R8, [R237] ;  /* 0x00000000ed08783b */ /* 0x000ee80000000200 */
[----:B------:R-:W4:Y:S04]  /*2e20*/  LDSM.16.M88.4 R12, [R236+0x800] ;  /* 0x00080000ec0c783b */ /* 0x000f280000000200 */
[----:B------:R-:W5:Y:S04]  /*2e30*/  LDSM.16.M88.4 R20, [R236] ;  /* 0x00000000ec14783b */ /* 0x000f680000000200 */
[----:B------:R-:W2:Y:S04]  /*2e40*/  LDSM.16.M88.4 R196, [R237+0x1000] ;  /* 0x00100000edc4783b */ /* 0x000ea80000000200 */
[----:B------:R-:W2:Y:S04]  /*2e50*/  LDSM.16.M88.4 R204, [R237+0x2000] ;  /* 0x00200000edcc783b */ /* 0x000ea80000000200 */
[----:B------:R-:W2:Y:S04]  /*2e60*/  LDSM.16.M88.4 R208, [R237+0x1800] ;  /* 0x00180000edd0783b */ /* 0x000ea80000000200 */
[----:B------:R-:W2:Y:S04]  /*2e70*/  LDSM.16.M88.4 R192, [R236+0x1000] ;  /* 0x00100000ecc0783b */ /* 0x000ea80000000200 */
[----:B------:R-:W2:Y:S04]  /*2e80*/  LDSM.16.M88.4 R184, [R236+0x2000] ;  /* 0x00200000ecb8783b */ /* 0x000ea80000000200 */
[----:B------:R-:W2:Y:S01]  /*2e90*/  LDSM.16.M88.4 R176, [R236+0x1800] ;  /* 0x00180000ecb0783b */ /* 0x000ea20000000200 */
[C---:B-1----:R-:W-:Y:S03]  /*2ea0*/  HMMA.16816.F32 R16, R104.reuse, R172, RZ ;  /* 0x000000ac6810723c */ /* 0x042fe600000018ff */
[----:B------:R-:W-:Y:S04]  /*2eb0*/  LDSM.16.M88.4 R216, [R237+0x2800] ;  /* 0x00280000edd8783b */ /* 0x000fe80000000200 */
[----:B------:R-:W-:Y:S01]  /*2ec0*/  LDSM.16.M88.4 R212, [R237+0x3000] ;  /* 0x00300000edd4783b */ /* 0x000fe20000000200 */
[C---:B---3--:R-:W-:Y:S03]  /*2ed0*/  HMMA.16816.F32 R24, R104.reuse, R8, RZ ;  /* 0x000000086818723c */ /* 0x048fe600000018ff */
[----:B------:R-:W-:Y:S04]  /*2ee0*/  LDSM.16.M88.4 R220, [R236+0x3800] ;  /* 0x00380000ecdc783b */ /* 0x000fe80000000200 */
[----:B------:R-:W-:Y:S01]  /*2ef0*/  LDSM.16.M88.4 R224, [R236+0x3000] ;  /* 0x00300000ece0783b */ /* 0x000fe20000000200 */
[----:B------:R-:W-:Y:S08]  /*2f00*/  HMMA.16816.F32 R8, R104, R10, RZ ;  /* 0x0000000a6808723c */ /* 0x000ff000000018ff */
[----:B----4-:R-:W-:Y:S01]  /*2f10*/  HMMA.16816.F32 R16, R100, R12, R16 ;  /* 0x0000000c6410723c */ /* 0x010fe20000001810 */
[----:B------:R-:W-:-:S04]  /*2f20*/  SHF.R.U32.HI R12, RZ, 0x3, R249 ;  /* 0x00000003ff0c7819 */ /* 0x000fc800000116f9 */
[----:B------:R-:W-:-:S03]  /*2f30*/  LOP3.LUT R249, R249, 0x70, R12, 0x78, !PT ;  /* 0x00000070f9f97812 */ /* 0x000fc600078e780c */
[----:B------:R-:W-:Y:S02]  /*2f40*/  HMMA.16816.F32 R172, R104, R174, RZ ;  /* 0x000000ae68ac723c */ /* 0x000fe400000018ff */
[----:B------:R-:W1:Y:S04]  /*2f50*/  LDSM.16.M88.4 R232, [R249+0x1000] ;  /* 0x00100000f9e8783b */ /* 0x000e680000000200 */
[----:B------:R-:W3:Y:S02]  /*2f60*/  LDSM.16.M88.4 R188, [R249+0x800] ;  /* 0x00080000f9bc783b */ /* 0x000ee40000000200 */
[C---:B-----5:R-:W-:Y:S02]  /*2f70*/  HMMA.16816.F32 R24, R100.reuse, R20, R24 ;  /* 0x000000146418723c */ /* 0x060fe40000001818 */
[----:B------:R-:W-:Y:S06]  /*2f80*/  LDSM.16.M88.4 R200, [R249] ;  /* 0x00000000f9c8783b */ /* 0x000fec0000000200 */
[----:B------:R-:W-:Y:S08]  /*2f90*/  HMMA.16816.F32 R20, R100, R22, R8 ;  /* 0x000000166414723c */ /* 0x000ff00000001808 */
[C---:B--2---:R-:W-:Y:S08]  /*2fa0*/  HMMA.16816.F32 R8, R104.reuse, R196, RZ ;  /* 0x000000c46808723c */ /* 0x044ff000000018ff */
[----:B------:R-:W-:Y:S08]  /*2fb0*/  HMMA.16816.F32 R196, R104, R198, RZ ;  /* 0x000000c668c4723c */ /* 0x000ff000000018ff */
[----:B------:R-:W-:Y:S08]  /*2fc0*/  HMMA.16816.F32 R12, R100, R14, R172 ;  /* 0x0000000e640c723c */ /* 0x000ff000000018ac */
[C---:B------:R-:W-:Y:S08]  /*2fd0*/  HMMA.16816.F32 R180, R104.reuse, R204, RZ ;  /* 0x000000cc68b4723c */ /* 0x040ff000000018ff */
[C---:B------:R-:W-:Y:S08]  /*2fe0*/  HMMA.16816.F32 R172, R104.reuse, R208, RZ ;  /* 0x000000d068ac723c */ /* 0x040ff000000018ff */
[C---:B------:R-:W-:Y:S08]  /*2ff0*/  HMMA.16816.F32 R204, R104.reuse, R206, RZ ;  /* 0x000000ce68cc723c */ /* 0x040ff000000018ff */
[----:B------:R-:W-:Y:S08]  /*3000*/  HMMA.16816.F32 R208, R104, R210, RZ ;  /* 0x000000d268d0723c */ /* 0x000ff000000018ff */
[C---:B------:R-:W-:Y:S08]  /*3010*/  HMMA.16816.F32 R8, R100.reuse, R192, R8 ;  /* 0x000000c06408723c */ /* 0x040ff00000001808 */
[C---:B------:R-:W-:Y:S01]  /*3020*/  HMMA.16816.F32 R192, R100.reuse, R194, R196 ;  /* 0x000000c264c0723c */ /* 0x040fe200000018c4 */
[----:B------:R-:W-:Y:S07]  /*3030*/  LDSM.16.M88.4 R196, [R236+0x2800] ;  /* 0x00280000ecc4783b */ /* 0x000fee0000000200 */
[C---:B------:R-:W-:Y:S08]  /*3040*/  HMMA.16816.F32 R180, R100.reuse, R184, R180 ;  /* 0x000000b864b4723c */ /* 0x040ff000000018b4 */
[C---:B------:R-:W-:Y:S08]  /*3050*/  HMMA.16816.F32 R172, R100.reuse, R176, R172 ;  /* 0x000000b064ac723c */ /* 0x040ff000000018ac */
[C---:B------:R-:W-:Y:S01]  /*3060*/  HMMA.16816.F32 R184, R100.reuse, R186, R204 ;  /* 0x000000ba64b8723c */ /* 0x040fe200000018cc */
[----:B------:R-:W2:Y:S07]  /*3070*/  LDSM.16.M88.4 R204, [R249+0x1800] ;  /* 0x00180000f9cc783b */ /* 0x000eae0000000200 */
[----:B------:R-:W-:Y:S01]  /*3080*/  HMMA.16816.F32 R176, R100, R178, R208 ;  /* 0x000000b264b0723c */ /* 0x000fe200000018d0 */
[----:B------:R-:W4:Y:S07]  /*3090*/  LDSM.16.M88.4 R208, [R237+0x3800] ;  /* 0x00380000edd0783b */ /* 0x000f2e0000000200 */
[C---:B-1----:R-:W-:Y:S08]  /*30a0*/  HMMA.16816.F32 R8, R96.reuse, R232, R8 ;  /* 0x000000e86008723c */ /* 0x042ff00000001808 */
[C---:B---3--:R-:W-:Y:S08]  /*30b0*/  HMMA.16816.F32 R16, R96.reuse, R188, R16 ;  /* 0x000000bc6010723c */ /* 0x048ff00000001810 */
[C---:B------:R-:W-:Y:S08]  /*30c0*/  HMMA.16816.F32 R12, R96.reuse, R190, R12 ;  /* 0x000000be600c723c */ /* 0x040ff0000000180c */
[----:B------:R-:W-:Y:S01]  /*30d0*/  HMMA.16816.F32 R232, R96, R234, R192 ;  /* 0x000000ea60e8723c */ /* 0x000fe200000018c0 */
[----:B------:R-:W1:Y:S07]  /*30e0*/  LDSM.16.M88.4 R192, [R249+0x2800] ;  /* 0x00280000f9c0783b */ /* 0x000e6e0000000200 */
[C---:B------:R-:W-:Y:S08]  /*30f0*/  HMMA.16816.F32 R188, R104.reuse, R216, RZ ;  /* 0x000000d868bc723c */ /* 0x040ff000000018ff */
[----:B------:R-:W-:Y:S08]  /*3100*/  HMMA.16816.F32 R216, R104, R218, RZ ;  /* 0x000000da68d8723c */ /* 0x000ff000000018ff */
[----:B--2---:R-:W-:Y:S08]  /*3110*/  HMMA.16816.F32 R172, R96, R204, R172 ;  /* 0x000000cc60ac723c */ /* 0x004ff000000018ac */
[C---:B------:R-:W-:Y:S08]  /*3120*/  HMMA.16816.F32 R188, R100.reuse, R196, R188 ;  /* 0x000000c464bc723c */ /* 0x040ff000000018bc */
[----:B------:R-:W-:Y:S08]  /*3130*/  HMMA.16816.F32 R196, R100, R198, R216 ;  /* 0x000000c664c4723c */ /* 0x000ff000000018d8 */
[----:B------:R-:W-:Y:S08]  /*3140*/  HMMA.16816.F32 R176, R96, R206, R176 ;  /* 0x000000ce60b0723c */ /* 0x000ff000000018b0 */
[C---:B----4-:R-:W-:Y:S08]  /*3150*/  HMMA.16816.F32 R204, R104.reuse, R208, RZ ;  /* 0x000000d068cc723c */ /* 0x050ff000000018ff */
[----:B------:R-:W-:Y:S08]  /*3160*/  HMMA.16816.F32 R208, R104, R210, RZ ;  /* 0x000000d268d0723c */ /* 0x000ff000000018ff */
[C---:B-1----:R-:W-:Y:S08]  /*3170*/  HMMA.16816.F32 R188, R96.reuse, R192, R188 ;  /* 0x000000c060bc723c */ /* 0x042ff000000018bc */
[----:B------:R-:W-:Y:S08]  /*3180*/  HMMA.16816.F32 R192, R96, R194, R196 ;  /* 0x000000c260c0723c */ /* 0x000ff000000018c4 */
[C---:B------:R-:W-:Y:S08]  /*3190*/  HMMA.16816.F32 R196, R104.reuse, R212, RZ ;  /* 0x000000d468c4723c */ /* 0x040ff000000018ff */
[----:B------:R-:W-:Y:S08]  /*31a0*/  HMMA.16816.F32 R212, R104, R214, RZ ;  /* 0x000000d668d4723c */ /* 0x000ff000000018ff */
[C---:B------:R-:W-:Y:S08]  /*31b0*/  HMMA.16816.F32 R204, R100.reuse, R220, R204 ;  /* 0x000000dc64cc723c */ /* 0x040ff000000018cc */
[----:B------:R-:W-:Y:S01]  /*31c0*/  HMMA.16816.F32 R220, R100, R222, R208 ;  /* 0x000000de64dc723c */ /* 0x000fe200000018d0 */
[----:B------:R-:W-:-:S04]  /*31d0*/  SHF.R.U32.HI R209, RZ, 0x3, R228 ;  /* 0x00000003ffd17819 */ /* 0x000fc800000116e4 */
[----:B------:R-:W-:Y:S02]  /*31e0*/  LOP3.LUT R252, R228, 0x70, R209, 0x78, !PT ;  /* 0x00000070e4fc7812 */ /* 0x000fe400078e78d1 */
[----:B------:R-:W1:Y:S01]  /*31f0*/  LDSM.16.M88.4 R208, [R249+0x3800] ;  /* 0x00380000f9d0783b */ /* 0x000e620000000200 */
[C---:B------:R-:W-:Y:S03]  /*3200*/  HMMA.16816.F32 R196, R100.reuse, R224, R196 ;  /* 0x000000e064c4723c */ /* 0x040fe600000018c4 */
[----:B------:R-:W-:Y:S04]  /*3210*/  LDSM.16.M88.4 R216, [R252] ;  /* 0x00000000fcd8783b */ /* 0x000fe80000000200 */
[----:B------:R-:W-:Y:S01]  /*3220*/  LDSM.16.M88.4 R228, [R252+0x1000] ;  /* 0x00100000fce4783b */ /* 0x000fe20000000200 */
[----:B------:R-:W-:Y:S03]  /*3230*/  HMMA.16816.F32 R224, R100, R226, R212 ;  /* 0x000000e264e0723c */ /* 0x000fe600000018d4 */
[----:B------:R-:W2:Y:S05]  /*3240*/  LDSM.16.M88.4 R212, [R252+0x800] ;  /* 0x00080000fcd4783b */ /* 0x000eaa0000000200 */
[C---:B------:R-:W-:Y:S08]  /*3250*/  HMMA.16816.F32 R24, R96.reuse, R200, R24 ;  /* 0x000000c86018723c */ /* 0x040ff00000001818 */
[C---:B------:R-:W-:Y:S01]  /*3260*/  HMMA.16816.F32 R20, R96.reuse, R202, R20 ;  /* 0x000000ca6014723c */ /* 0x040fe20000001814 */
[----:B------:R-:W3:Y:S07]  /*3270*/  LDSM.16.M88.4 R200, [R249+0x2000] ;  /* 0x00200000f9c8783b */ /* 0x000eee0000000200 */
[C---:B-1----:R-:W-:Y:S08]  /*3280*/  HMMA.16816.F32 R204, R96.reuse, R208, R204 ;  /* 0x000000d060cc723c */ /* 0x042ff000000018cc */
[----:B------:R-:W-:Y:S01]  /*3290*/  HMMA.16816.F32 R208, R96, R210, R220 ;  /* 0x000000d260d0723c */ /* 0x000fe200000018dc */
[----:B------:R-:W1:Y:S07]  /*32a0*/  LDSM.16.M88.4 R220, [R252+0x1800] ;  /* 0x00180000fcdc783b */ /* 0x000e6e0000000200 */
[C---:B--2---:R-:W-:Y:S08]  /*32b0*/  HMMA.16816.F32 R16, R92.reuse, R212, R16 ;  /* 0x000000d45c10723c */ /* 0x044ff00000001810 */
[C---:B------:R-:W-:Y:S01]  /*32c0*/  HMMA.16816.F32 R12, R92.reuse, R214, R12 ;  /* 0x000000d65c0c723c */ /* 0x040fe2000000180c */
[----:B------:R-:W2:Y:S07]  /*32d0*/  LDSM.16.M88.4 R212, [R252+0x2800] ;  /* 0x00280000fcd4783b */ /* 0x000eae0000000200 */
[C---:B------:R-:W-:Y:S08]  /*32e0*/  HMMA.16816.F32 R24, R92.reuse, R216, R24 ;  /* 0x000000d85c18723c */ /* 0x040ff00000001818 */
[----:B------:R-:W-:Y:S01]  /*32f0*/  HMMA.16816.F32 R20, R92, R218, R20 ;  /* 0x000000da5c14723c */ /* 0x000fe20000001814 */
[----:B------:R-:W4:Y:S07]  /*3300*/  LDSM.16.M88.4 R216, [R252+0x2000] ;  /* 0x00200000fcd8783b */ /* 0x000f2e0000000200 */
[C---:B---3--:R-:W-:Y:S08]  /*3310*/  HMMA.16816.F32 R180, R96.reuse, R200, R180 ;  /* 0x000000c860b4723c */ /* 0x048ff000000018b4 */
[----:B------:R-:W-:Y:S01]  /*3320*/  HMMA.16816.F32 R184, R96, R202, R184 ;  /* 0x000000ca60b8723c */ /* 0x000fe200000018b8 */
[----:B------:R-:W3:Y:S07]  /*3330*/  LDSM.16.M88.4 R200, [R249+0x3000] ;  /* 0x00300000f9c8783b */ /* 0x000eee0000000200 */
[C---:B-1----:R-:W-:Y:S08]  /*3340*/  HMMA.16816.F32 R172, R92.reuse, R220, R172 ;  /* 0x000000dc5cac723c */ /* 0x042ff000000018ac */
[C---:B--2---:R-:W-:Y:S08]  /*3350*/  HMMA.16816.F32 R188, R92.reuse, R212, R188 ;  /* 0x000000d45cbc723c */ /* 0x044ff000000018bc */
[C---:B------:R-:W-:Y:S01]  /*3360*/  HMMA.16816.F32 R192, R92.reuse, R214, R192 ;  /* 0x000000d65cc0723c */ /* 0x040fe200000018c0 */
[----:B------:R-:W1:Y:S07]  /*3370*/  LDSM.16.M88.4 R212, [R237+0x4800] ;  /* 0x00480000edd4783b */ /* 0x000e6e0000000200 */
[C---:B------:R-:W-:Y:S01]  /*3380*/  HMMA.16816.F32 R176, R92.reuse, R222, R176 ;  /* 0x000000de5cb0723c */ /* 0x040fe200000018b0 */
[----:B------:R-:W2:Y:S07]  /*3390*/  LDSM.16.M88.4 R220, [R252+0x3800] ;  /* 0x00380000fcdc783b */ /* 0x000eae0000000200 */
[C---:B----4-:R-:W-:Y:S08]  /*33a0*/  HMMA.16816.F32 R180, R92.reuse, R216, R180 ;  /* 0x000000d85cb4723c */ /* 0x050ff000000018b4 */
[----:B------:R-:W-:Y:S01]  /*33b0*/  HMMA.16816.F32 R184, R92, R218, R184 ;  /* 0x000000da5cb8723c */ /* 0x000fe200000018b8 */
[----:B------:R-:W4:Y:S07]  /*33c0*/  LDSM.16.M88.4 R216, [R237+0x4000] ;  /* 0x00400000edd8783b */ /* 0x000f2e0000000200 */
[C---:B---3--:R-:W-:Y:S08]  /*33d0*/  HMMA.16816.F32 R196, R96.reuse, R200, R196 ;  /* 0x000000c860c4723c */ /* 0x048ff000000018c4 */
[----:B------:R-:W-:Y:S01]  /*33e0*/  HMMA.16816.F32 R200, R96, R202, R224 ;  /* 0x000000ca60c8723c */ /* 0x000fe200000018e0 */
[----:B------:R-:W3:Y:S07]  /*33f0*/  LDSM.16.M88.4 R224, [R252+0x3000] ;  /* 0x00300000fce0783b */ /* 0x000eee0000000200 */
[C---:B-1----:R-:W-:Y:S08]  /*3400*/  HMMA.16816.F32 R16, R88.reuse, R212, R16 ;  /* 0x000000d45810723c */ /* 0x042ff00000001810 */
[----:B------:R-:W-:Y:S01]  /*3410*/  HMMA.16816.F32 R12, R88, R214, R12 ;  /* 0x000000d6580c723c */ /* 0x000fe2000000180c */
[----:B------:R-:W1:Y:S07]  /*3420*/  LDSM.16.M88.4 R212, [R237+0x6800] ;  /* 0x00680000edd4783b */ /* 0x000e6e0000000200 */
[C---:B--2---:R-:W-:Y:S08]  /*3430*/  HMMA.16816.F32 R204, R92.reuse, R220, R204 ;  /* 0x000000dc5ccc723c */ /* 0x044ff000000018cc */
[----:B------:R-:W-:Y:S01]  /*3440*/  HMMA.16816.F32 R208, R92, R222, R208 ;  /* 0x000000de5cd0723c */ /* 0x000fe200000018d0 */
[----:B------:R-:W2:Y:S07]  /*3450*/  LDSM.16.M88.4 R220, [R237+0x5800] ;  /* 0x00580000eddc783b */ /* 0x000eae0000000200 */
[C---:B----4-:R-:W-:Y:S08]  /*3460*/  HMMA.16816.F32 R24, R88.reuse, R216, R24 ;  /* 0x000000d85818723c */ /* 0x050ff00000001818 */
[----:B------:R-:W-:Y:S01]  /*3470*/  HMMA.16816.F32 R20, R88, R218, R20 ;  /* 0x000000da5814723c */ /* 0x000fe20000001814 */
[----:B------:R-:W4:Y:S07]  /*3480*/  LDSM.16.M88.4 R216, [R237+0x6000] ;  /* 0x00600000edd8783b */ /* 0x000f2e0000000200 */
[----:B---3--:R-:W-:Y:S08]  /*3490*/  HMMA.16816.F32 R196, R92, R224, R196 ;  /* 0x000000e05cc4723c */ /* 0x008ff000000018c4 */
[C---:B-1----:R-:W-:Y:S08]  /*34a0*/  HMMA.16816.F32 R188, R88.reuse, R212, R188 ;  /* 0x000000d458bc723c */ /* 0x042ff000000018bc */
[C---:B------:R-:W-:Y:S01]  /*34b0*/  HMMA.16816.F32 R192, R88.reuse, R214, R192 ;  /* 0x000000d658c0723c */ /* 0x040fe200000018c0 */
[----:B------:R-:W1:Y:S07]  /*34c0*/  LDSM.16.M88.4 R212, [R236+0x4800] ;  /* 0x00480000ecd4783b */ /* 0x000e6e0000000200 */
[C---:B--2---:R-:W-:Y:S08]  /*34d0*/  HMMA.16816.F32 R172, R88.reuse, R220, R172 ;  /* 0x000000dc58ac723c */ /* 0x044ff000000018ac */
[C---:B------:R-:W-:Y:S01]  /*34e0*/  HMMA.16816.F32 R176, R88.reuse, R222, R176 ;  /* 0x000000de58b0723c */ /* 0x040fe200000018b0 */
[----:B------:R-:W2:Y:S07]  /*34f0*/  LDSM.16.M88.4 R220, [R237+0x7800] ;  /* 0x00780000eddc783b */ /* 0x000eae0000000200 */
[C---:B----4-:R-:W-:Y:S08]  /*3500*/  HMMA.16816.F32 R180, R88.reuse, R216, R180 ;  /* 0x000000d858b4723c */ /* 0x050ff000000018b4 */
[----:B------:R-:W-:Y:S01]  /*3510*/  HMMA.16816.F32 R184, R88, R218, R184 ;  /* 0x000000da58b8723c */ /* 0x000fe200000018b8 */
[----:B------:R-:W3:Y:S07]  /*3520*/  LDSM.16.M88.4 R216, [R236+0x4000] ;  /* 0x00400000ecd8783b */ /* 0x000eee0000000200 */
[----:B------:R-:W-:Y:S01]  /*3530*/  HMMA.16816.F32 R200, R92, R226, R200 ;  /* 0x000000e25cc8723c */ /* 0x000fe200000018c8 */
[----:B------:R-:W-:Y:S07]  /*3540*/  LDSM.16.M88.4 R224, [R237+0x7000] ;  /* 0x00700000ede0783b */ /* 0x000fee0000000200 */
[C---:B-1----:R-:W-:Y:S08]  /*3550*/  HMMA.16816.F32 R16, R84.reuse, R212, R16 ;  /* 0x000000d45410723c */ /* 0x042ff00000001810 */
[----:B------:R-:W-:Y:S01]  /*3560*/  HMMA.16816.F32 R12, R84, R214, R12 ;  /* 0x000000d6540c723c */ /* 0x000fe2000000180c */
[----:B------:R-:W1:Y:S07]  /*3570*/  LDSM.16.M88.4 R212, [R236+0x6800] ;  /* 0x00680000ecd4783b */ /* 0x000e6e0000000200 */
[C---:B--2---:R-:W-:Y:S08]  /*3580*/  HMMA.16816.F32 R204, R88.reuse, R220, R204 ;  /* 0x000000dc58cc723c */ /* 0x044ff000000018cc */
[----:B------:R-:W-:Y:S01]  /*3590*/  HMMA.16816.F32 R208, R88, R222, R208 ;  /* 0x000000de58d0723c */ /* 0x000fe200000018d0 */
[----:B------:R-:W2:Y:S07]  /*35a0*/  LDSM.16.M88.4 R220, [R236+0x5800] ;  /* 0x00580000ecdc783b */ /* 0x000eae0000000200 */
[C---:B---3--:R-:W-:Y:S08]  /*35b0*/  HMMA.16816.F32 R24, R84.reuse, R216, R24 ;  /* 0x000000d85418723c */ /* 0x048ff00000001818 */
[----:B------:R-:W-:Y:S01]  /*35c0*/  HMMA.16816.F32 R20, R84, R218, R20 ;  /* 0x000000da5414723c */ /* 0x000fe20000001814 */
[----:B------:R-:W3:Y:S07]  /*35d0*/  LDSM.16.M88.4 R216, [R236+0x6000] ;  /* 0x00600000ecd8783b */ /* 0x000eee0000000200 */
[----:B------:R-:W-:Y:S08]  /*35e0*/  HMMA.16816.F32 R8, R92, R228, R8 ;  /* 0x000000e45c08723c */ /* 0x000ff00000001808 */
[C---:B-1----:R-:W-:Y:S08]  /*35f0*/  HMMA.16816.F32 R188, R84.reuse, R212, R188 ;  /* 0x000000d454bc723c */ /* 0x042ff000000018bc */
[C---:B------:R-:W-:Y:S01]  /*3600*/  HMMA.16816.F32 R192, R84.reuse, R214, R192 ;  /* 0x000000d654c0723c */ /* 0x040fe200000018c0 */
[----:B------:R-:W1:Y:S07]  /*3610*/  LDSM.16.M88.4 R212, [R249+0x4800] ;  /* 0x00480000f9d4783b */ /* 0x000e6e0000000200 */
[C---:B--2---:R-:W-:Y:S08]  /*3620*/  HMMA.16816.F32 R172, R84.reuse, R220, R172 ;  /* 0x000000dc54ac723c */ /* 0x044ff000000018ac */
[C---:B------:R-:W-:Y:S01]  /*3630*/  HMMA.16816.F32 R176, R84.reuse, R222, R176 ;  /* 0x000000de54b0723c */ /* 0x040fe200000018b0 */
[----:B------:R-:W2:Y:S07]  /*3640*/  LDSM.16.M88.4 R220, [R236+0x7800] ;  /* 0x00780000ecdc783b */ /* 0x000eae0000000200 */
[C---:B---3--:R-:W-:Y:S08]  /*3650*/  HMMA.16816.F32 R180, R84.reuse, R216, R180 ;  /* 0x000000d854b4723c */ /* 0x048ff000000018b4 */
        /* <DEDUP_REMOVED lines=15> */
[----:B------:R-:W-:Y:S01]  /*3750*/  HMMA.16816.F32 R192, R80, R214, R192 ;  /* 0x000000d650c0723c */ /* 0x000fe200000018c0 */
[----:B------:R-:W1:Y:S07]  /*3760*/  LDSM.16.M88.4 R212, [R252+0x4800] ;  /* 0x00480000fcd4783b */ /* 0x000e6e0000000200 */
[----:B------:R-:W-:Y:S01]  /*3770*/  HMMA.16816.F32 R200, R88, R226, R200 ;  /* 0x000000e258c8723c */ /* 0x000fe200000018c8 */
[----:B------:R-:W4:Y:S07]  /*3780*/  LDSM.16.M88.4 R224, [R236+0x7000] ;  /* 0x00700000ece0783b */ /* 0x000f2e0000000200 */
[C---:B--2---:R-:W-:Y:S08]  /*3790*/  HMMA.16816.F32 R172, R80.reuse, R220, R172 ;  /* 0x000000dc50ac723c */ /* 0x044ff000000018ac */
[C---:B------:R-:W-:Y:S01]  /*37a0*/  HMMA.16816.F32 R176, R80.reuse, R222, R176 ;  /* 0x000000de50b0723c */ /* 0x040fe200000018b0 */
[----:B------:R-:W2:Y:S07]  /*37b0*/  LDSM.16.M88.4 R220, [R249+0x7800] ;  /* 0x00780000f9dc783b */ /* 0x000eae0000000200 */
[C---:B---3--:R-:W-:Y:S08]  /*37c0*/  HMMA.16816.F32 R180, R80.reuse, R216, R180 ;  /* 0x000000d850b4723c */ /* 0x048ff000000018b4 */
[----:B------:R-:W-:Y:S01]  /*37d0*/  HMMA.16816.F32 R184, R80, R218, R184 ;  /* 0x000000da50b8723c */ /* 0x000fe200000018b8 */
[----:B------:R-:W3:Y:S07]  /*37e0*/  LDSM.16.M88.4 R216, [R252+0x4000] ;  /* 0x00400000fcd8783b */ /* 0x000eee0000000200 */
[C---:B------:R-:W-:Y:S08]  /*37f0*/  HMMA.16816.F32 R8, R88.reuse, R228, R8 ;  /* 0x000000e45808723c */ /* 0x040ff00000001808 */
[----:B------:R-:W-:Y:S01]  /*3800*/  HMMA.16816.F32 R232, R88, R230, R232 ;  /* 0x000000e658e8723c */ /* 0x000fe200000018e8 */
[----:B------:R-:W5:Y:S07]  /*3810*/  LDSM.16.M88.4 R228, [R236+0x5000] ;  /* 0x00500000ece4783b */ /* 0x000f6e0000000200 */
[C---:B-1----:R-:W-:Y:S08]  /*3820*/  HMMA.16816.F32 R16, R76.reuse, R212, R16 ;  /* 0x000000d44c10723c */ /* 0x042ff00000001810 */
[----:B------:R-:W-:Y:S01]  /*3830*/  HMMA.16816.F32 R12, R76, R214, R12 ;  /* 0x000000d64c0c723c */ /* 0x000fe2000000180c */
[----:B------:R-:W1:Y:S07]  /*3840*/  LDSM.16.M88.4 R212, [R252+0x6800] ;  /* 0x00680000fcd4783b */ /* 0x000e6e0000000200 */
[C---:B----4-:R-:W-:Y:S08]  /*3850*/  HMMA.16816.F32 R196, R84.reuse, R224, R196 ;  /* 0x000000e054c4723c */ /* 0x050ff000000018c4 */
[----:B------:R-:W-:Y:S01]  /*3860*/  HMMA.16816.F32 R200, R84, R226, R200 ;  /* 0x000000e254c8723c */ /* 0x000fe200000018c8 */
[----:B------:R-:W4:Y:S07]  /*3870*/  LDSM.16.M88.4 R224, [R249+0x7000] ;  /* 0x00700000f9e0783b */ /* 0x000f2e0000000200 */
[C---:B--2---:R-:W-:Y:S08]  /*3880*/  HMMA.16816.F32 R204, R80.reuse, R220, R204 ;  /* 0x000000dc50cc723c */ /* 0x044ff000000018cc */
[----:B------:R-:W-:Y:S01]  /*3890*/  HMMA.16816.F32 R208, R80, R222, R208 ;  /* 0x000000de50d0723c */ /* 0x000fe200000018d0 */
[----:B------:R-:W2:Y:S07]  /*38a0*/  LDSM.16.M88.4 R220, [R252+0x5800] ;  /* 0x00580000fcdc783b */ /* 0x000eae0000000200 */
[C---:B---3--:R-:W-:Y:S08]  /*38b0*/  HMMA.16816.F32 R24, R76.reuse, R216, R24 ;  /* 0x000000d84c18723c */ /* 0x048ff00000001818 */
[----:B------:R-:W-:Y:S01]  /*38c0*/  HMMA.16816.F32 R20, R76, R218, R20 ;  /* 0x000000da4c14723c */ /* 0x000fe20000001814 */
[----:B------:R-:W3:Y:S07]  /*38d0*/  LDSM.16.M88.4 R216, [R252+0x6000] ;  /* 0x00600000fcd8783b */ /* 0x000eee0000000200 */
[C---:B-----5:R-:W-:Y:S08]  /*38e0*/  HMMA.16816.F32 R8, R84.reuse, R228, R8 ;  /* 0x000000e45408723c */ /* 0x060ff00000001808 */
        /* <DEDUP_REMOVED lines=21> */
[C---:B------:R-:W-:Y:S01]  /*3a40*/  HMMA.16816.F32 R200, R76.reuse, R226, R200 ;  /* 0x000000e24cc8723c */ /* 0x040fe200000018c8 */
        /* <DEDUP_REMOVED lines=11> */
[C---:B------:R-:W-:Y:S01]  /*3b00*/  HMMA.16816.F32 R200, R72.reuse, R214, R200 ;  /* 0x000000d648c8723c */ /* 0x040fe200000018c8 */
[----:B------:R-:W1:Y:S07]  /*3b10*/  LDSM.16.M88.4 R212, [R236+0x9800] ;  /* 0x00980000ecd4783b */ /* 0x000e6e0000000200 */
[C---:B----4-:R-:W-:Y:S08]  /*3b20*/  HMMA.16816.F32 R172, R72.reuse, R224, R172 ;  /* 0x000000e048ac723c */ /* 0x050ff000000018ac */
[C---:B------:R-:W-:Y:S01]  /*3b30*/  HMMA.16816.F32 R176, R72.reuse, R226, R176 ;  /* 0x000000e248b0723c */ /* 0x040fe200000018b0 */
[----:B------:R-:W4:Y:S07]  /*3b40*/  LDSM.16.M88.4 R224, [R236+0x8000] ;  /* 0x00800000ece0783b */ /* 0x000f2e0000000200 */
[C---:B--2---:R-:W-:Y:S08]  /*3b50*/  HMMA.16816.F32 R180, R72.reuse, R220, R180 ;  /* 0x000000dc48b4723c */ /* 0x044ff000000018b4 */
[C---:B------:R-:W-:Y:S01]  /*3b60*/  HMMA.16816.F32 R184, R72.reuse, R222, R184 ;  /* 0x000000de48b8723c */ /* 0x040fe200000018b8 */
[----:B------:R-:W2:Y:S07]  /*3b70*/  LDSM.16.M88.4 R220, [R236+0x8800] ;  /* 0x00880000ecdc783b */ /* 0x000eae0000000200 */
[C---:B---3--:R-:W-:Y:S08]  /*3b80*/  HMMA.16816.F32 R188, R72.reuse, R216, R188 ;  /* 0x000000d848bc723c */ /* 0x048ff000000018bc */
[C---:B------:R-:W-:Y:S01]  /*3b90*/  HMMA.16816.F32 R192, R72.reuse, R218, R192 ;  /* 0x000000da48c0723c */ /* 0x040fe200000018c0 */
        /* <DEDUP_REMOVED lines=18> */
[----:B------:R-:W5:Y:S04]  /*3cc0*/  LDSM.16.M88.4 R228, [R236+0xa000] ;  /* 0x00a00000ece4783b */ /* 0x000f680000000200 */
[----:B------:R-:W-:Y:S03]  /*3cd0*/  LDSM.16.M88.4 R236, [R252+0x9000] ;  /* 0x00900000fcec783b */ /* 0x000fe60000000200 */
[C---:B-1----:R-:W-:Y:S08]  /*3ce0*/  HMMA.16816.F32 R24, R64.reuse, R212, R24 ;  /* 0x000000d44018723c */ /* 0x042ff00000001818 */
[----:B------:R-:W-:Y:S01]  /*3cf0*/  HMMA.16816.F32 R20, R64, R214, R20 ;  /* 0x000000d64014723c */ /* 0x000fe20000001814 */
[----:B------:R-:W-:Y:S07]  /*3d00*/  LDSM.16.M88.4 R212, [R249+0xa000] ;  /* 0x00a00000f9d4783b */ /* 0x000fee0000000200 */
[C---:B----4-:R-:W-:Y:S08]  /*3d10*/  HMMA.16816.F32 R188, R68.reuse, R224, R188 ;  /* 0x000000e044bc723c */ /* 0x050ff000000018bc */
[C---:B------:R-:W-:Y:S01]  /*3d20*/  HMMA.16816.F32 R192, R68.reuse, R226, R192 ;  /* 0x000000e244c0723c */ /* 0x040fe200000018c0 */
[----:B------:R-:W1:Y:S07]  /*3d30*/  LDSM.16.M88.4 R224, [R249+0x8800] ;  /* 0x00880000f9e0783b */ /* 0x000e6e0000000200 */
        /* <DEDUP_REMOVED lines=8> */
[----:B------:R-:W-:Y:S07]  /*3dc0*/  LDSM.16.M88.4 R228, [R249+0xa800] ;  /* 0x00a80000f9e4783b */ /* 0x000fee0000000200 */
[C---:B-1----:R-:W-:Y:S08]  /*3dd0*/  HMMA.16816.F32 R16, R64.reuse, R224, R16 ;  /* 0x000000e04010723c */ /* 0x042ff00000001810 */
[C---:B------:R-:W-:Y:S08]  /*3de0*/  HMMA.16816.F32 R180, R64.reuse, R212, R180 ;  /* 0x000000d440b4723c */ /* 0x040ff000000018b4 */
[C---:B------:R-:W-:Y:S01]  /*3df0*/  HMMA.16816.F32 R184, R64.reuse, R214, R184 ;  /* 0x000000d640b8723c */ /* 0x040fe200000018b8 */
[----:B------:R-:W1:Y:S07]  /*3e00*/  LDSM.16.M88.4 R212, [R252+0x8800] ;  /* 0x00880000fcd4783b */ /* 0x000e6e0000000200 */
        /* <DEDUP_REMOVED lines=8> */
[C---:B-1----:R-:W-:Y:S08]  /*3e90*/  HMMA.16816.F32 R16, R60.reuse, R212, R16 ;  /* 0x000000d43c10723c */ /* 0x042ff00000001810 */
[----:B------:R-:W-:Y:S01]  /*3ea0*/  HMMA.16816.F32 R12, R60, R214, R12 ;  /* 0x000000d63c0c723c */ /* 0x000fe2000000180c */
[----:B------:R-:W1:Y:S07]  /*3eb0*/  LDSM.16.M88.4 R212, [R252+0x9800] ;  /* 0x00980000fcd4783b */ /* 0x000e6e0000000200 */
[C---:B------:R-:W-:Y:S08]  /*3ec0*/  HMMA.16816.F32 R188, R64.reuse, R228, R188 ;  /* 0x000000e440bc723c */ /* 0x040ff000000018bc */
[C---:B------:R-:W-:Y:S01]  /*3ed0*/  HMMA.16816.F32 R192, R64.reuse, R230, R192 ;  /* 0x000000e640c0723c */ /* 0x040fe200000018c0 */
[----:B------:R-:W5:Y:S07]  /*3ee0*/  LDSM.16.M88.4 R228, [R252+0xb800] ;  /* 0x00b80000fce4783b */ /* 0x000f6e0000000200 */
[C---:B----4-:R-:W-:Y:S08]  /*3ef0*/  HMMA.16816.F32 R196, R64.reuse, R224, R196 ;  /* 0x000000e040c4723c */ /* 0x050ff000000018c4 */
[C---:B------:R-:W-:Y:S01]  /*3f00*/  HMMA.16816.F32 R200, R64.reuse, R226, R200 ;  /* 0x000000e240c8723c */ /* 0x040fe200000018c8 */
[----:B------:R-:W-:Y:S07]  /*3f10*/  LDSM.16.M88.4 R224, [R252+0xb000] ;  /* 0x00b00000fce0783b */ /* 0x000fee0000000200 */
[C---:B--2---:R-:W-:Y:S08]  /*3f20*/  HMMA.16816.F32 R204, R64.reuse, R220, R204 ;  /* 0x000000dc40cc723c */ /* 0x044ff000000018cc */
[----:B------:R-:W-:Y:S01]  /*3f30*/  HMMA.16816.F32 R208, R64, R222, R208 ;  /* 0x000000de40d0723c */ /* 0x000fe200000018d0 */
[----:B------:R-:W-:Y:S07]  /*3f40*/  LDSM.16.M88.4 R220, [R252+0xa800] ;  /* 0x00a80000fcdc783b */ /* 0x000fee0000000200 */
[C---:B---3--:R-:W-:Y:S08]  /*3f50*/  HMMA.16816.F32 R24, R60.reuse, R216, R24 ;  /* 0x000000d83c18723c */ /* 0x048ff00000001818 */
[C---:B------:R-:W-:Y:S01]  /*3f60*/  HMMA.16816.F32 R20, R60.reuse, R218, R20 ;  /* 0x000000da3c14723c */ /* 0x040fe20000001814 */
[----:B------:R-:W2:Y:S07]  /*3f70*/  LDSM.16.M88.4 R216, [R252+0xa000] ;  /* 0x00a00000fcd8783b */ /* 0x000eae0000000200 */
[----:B-1----:R-:W-:Y:S01]  /*3f80*/  HMMA.16816.F32 R172, R60, R212, R172 ;  /* 0x000000d43cac723c */ /* 0x002fe200000018ac */
[----:B------:R-:W-:-:S04]  /*3f90*/  @!P1 IMAD.MOV.U32 R213, RZ, RZ, 0x1 ;  /* 0x00000001ffd59424 */ /* 0x000fc800078e00ff */
[----:B------:R1:W-:Y:S03]  /*3fa0*/  @!P1 SYNCS.ARRIVE.TRANS64.ART0 RZ, [R2+URZ+0x8], R213 ;  /* 0x000008d502ff99a7 */ /* 0x0003e600085000ff */
[C---:B-----5:R-:W-:Y:S08]  /*3fb0*/  HMMA.16816.F32 R204, R60.reuse, R228, R204 ;  /* 0x000000e43ccc723c */ /* 0x060ff000000018cc */
[C---:B------:R-:W-:Y:S08]  /*3fc0*/  HMMA.16816.F32 R8, R60.reuse, R236, R8 ;  /* 0x000000ec3c08723c */ /* 0x040ff00000001808 */
[C---:B------:R-:W-:Y:S08]  /*3fd0*/  HMMA.16816.F32 R232, R60.reuse, R238, R232 ;  /* 0x000000ee3ce8723c */ /* 0x040ff000000018e8 */
[C---:B------:R-:W-:Y:S08]  /*3fe0*/  HMMA.16816.F32 R176, R60.reuse, R214, R176 ;  /* 0x000000d63cb0723c */ /* 0x040ff000000018b0 */
[C---:B--2---:R-:W-:Y:S08]  /*3ff0*/  HMMA.16816.F32 R180, R60.reuse, R216, R180 ;  /* 0x000000d83cb4723c */ /* 0x044ff000000018b4 */
[C---:B------:R-:W-:Y:S08]  /*4000*/  HMMA.16816.F32 R184, R60.reuse, R218, R184 ;  /* 0x000000da3cb8723c */ /* 0x040ff000000018b8 */
[C---:B------:R-:W-:Y:S08]  /*4010*/  HMMA.16816.F32 R188, R60.reuse, R220, R188 ;  /* 0x000000dc3cbc723c */ /* 0x040ff000000018bc */
[C---:B------:R-:W-:Y:S08]  /*4020*/  HMMA.16816.F32 R192, R60.reuse, R222, R192 ;  /* 0x000000de3cc0723c */ /* 0x040ff000000018c0 */
[C---:B------:R-:W-:Y:S08]  /*4030*/  HMMA.16816.F32 R196, R60.reuse, R224, R196 ;  /* 0x000000e03cc4723c */ /* 0x040ff000000018c4 */
[C---:B------:R-:W-:Y:S08]  /*4040*/  HMMA.16816.F32 R200, R60.reuse, R226, R200 ;  /* 0x000000e23cc8723c */ /* 0x040ff000000018c8 */
[----:B------:R-:W-:Y:S01]  /*4050*/  HMMA.16816.F32 R228, R60, R230, R208 ;  /* 0x000000e63ce4723c */ /* 0x000fe200000018d0 */
[----:B------:R-:W-:-:S04]  /*4060*/  NOP ;  /* 0x0000000000007918 */ /* 0x000fc80000000000 */
[----:B-1----:R-:W-:-:S15]  /*4070*/  @P0 BRA `(.L_x_47) ;  /* 0x0000000400500947 */ /* 0x002fde0003800000 */
[----:B------:R-:W-:Y:S01]  /*4080*/  IMAD.U32 R209, R245, -0x80000000, RZ ;  /* 0x80000000f5d17824 */ /* 0x000fe200078e00ff */
[----:B------:R-:W-:Y:S03]  /*4090*/  BSSY B1, `(.L_x_48) ;  /* 0x0000003000017945 */ /* 0x000fe60003800000 */
[----:B------:R-:W1:Y:S02]  /*40a0*/  SYNCS.PHASECHK.TRANS64.TRYWAIT P0, [R2+URZ+0x8], R209 ;  /* 0x000008d1020075a7 */ /* 0x000e6400080011ff */
[----:B-1----:R-:W-:Y:S05]  /*40b0*/  @!P0 BRA `(.L_x_49) ;  /* 0x0000004000bc8947 */ /* 0x002fea0003800000 */
.L_x_87:
[----:B------:R-:W-:Y:S05]  /*40c0*/  BSYNC B1 ;  /* 0x0000000000017941 */ /* 0x000fea0003800000 */
.L_x_48:
[----:B------:R-:W-:Y:S02]  /*40d0*/  ELECT P2, URZ, PT ;  /* 0x0000000000ff782f */ /* 0x000fe40003840000 */
[----:B-1----:R-:W-:Y:S02]  /*40e0*/  LOP3.LUT R209, RZ, R244, RZ, 0x33, !PT ;  /* 0x000000f4ffd17212 */ /* 0x002fe400078e33ff */
[----:B------:R-:W-:-:S03]  /*40f0*/  ELECT P0, URZ, PT ;  /* 0x0000000000ff782f */ /* 0x000fc60003800000 */
[----:B------:R-:W-:-:S04]  /*4100*/  IMAD.IADD R209, R246, 0x1, R209 ;  /* 0x00000001f6d17824 */ /* 0x000fc800078e02d1 */
[----:B------:R-:W-:Y:S02]  /*4110*/  IMAD R210, R209, 0x4, R2 ;  /* 0x00000004d1d27824 */ /* 0x000fe400078e0202 */
[----:B------:R-:W-:-:S04]  /*4120*/  @P2 IMAD.MOV.U32 R209, RZ, RZ, 0xc000 ;  /* 0x0000c000ffd12424 */ /* 0x000fc800078e00ff */
[----:B------:R-:W-:Y:S01]  /*4130*/  VOTEU.ANY UP0, P0 ;  /* 0x0000000000ff7886 */ /* 0x000fe20000000100 */
[----:B------:R-:W-:Y:S01]  /*4140*/  @P0 VIADD R211, R2, 0x1880 ;  /* 0x0000188002d30836 */ /* 0x000fe20000000000 */
[----:B------:R1:W-:Y:S01]  /*4150*/  @P2 SYNCS.ARRIVE.TRANS64 RZ, [R2+URZ], R209 ;  /* 0x000000d102ff29a7 */ /* 0x0003e200080000ff */
[----:B------:R-:W2:Y:S01]  /*4160*/  LDS R210, [R210+0x19880] ;  /* 0x01988000d2d27984 */ /* 0x000ea20000000800 */
[----:B------:R-:W-:Y:S01]  /*4170*/  @P0 IADD3 R208, P2, PT, R250, 0x80, RZ ;  /* 0x00000080fad00810 */ /* 0x000fe20007f5e0ff */
[----:B------:R-:W-:Y:S01]  /*4180*/  VOTEU.ANY UP1, P0 ;  /* 0x0000000000ff7886 */ /* 0x000fe20000020100 */
[----:B------:R-:W-:Y:S01]  /*4190*/  @P0 R2UR UR16, R211 ;  /* 0x00000000d31002ca */ /* 0x000fe200000e0000 */
[----:B------:R-:W-:Y:S01]  /*41a0*/  @UP0 UMOV UR18, URZ ;  /* 0x000000ff00120c82 */ /* 0x000fe20008000000 */
[----:B------:R-:W-:Y:S01]  /*41b0*/  @P0 R2UR UR5, R208 ;  /* 0x00000000d00502ca */ /* 0x000fe200000e0000 */
[----:B-1----:R-:W-:Y:S01]  /*41c0*/  @P0 IMAD.X R209, RZ, RZ, R251, P2 ;  /* 0x000000ffffd10224 */ /* 0x002fe200010e06fb */
[----:B------:R-:W-:-:S04]  /*41d0*/  PLOP3.LUT P2, PT, PT, PT, PT, 0x8, 0x80 ;  /* 0x000000000080781c */ /* 0x000fc80003f4e170 */
[----:B------:R-:W-:Y:S01]  /*41e0*/  @P0 R2UR UR8, R209 ;  /* 0x00000000d10802ca */ /* 0x000fe200000e0000 */
[----:B------:R-:W1:Y:S06]  /*41f0*/  @UP0 S2UR UR20, SR_CTAID.Y ;  /* 0x00000000001409c3 */ /* 0x000e6c0000002600 */
[----:B------:R-:W-:-:S06]  /*4200*/  IMAD.U32 R208, RZ, RZ, UR5 ;  /* 0x00000005ffd07e24 */ /* 0x000fcc000f8e00ff */
[----:B------:R-:W-:Y:S01]  /*4210*/  IMAD.U32 R209, RZ, RZ, UR8 ;  /* 0x00000008ffd17e24 */ /* 0x000fe2000f8e00ff */
[----:B------:R-:W-:-:S04]  /*4220*/  @P0 R2UR UR8, R208 ;  /* 0x00000000d00802ca */ /* 0x000fc800000e0000 */
[----:B------:R-:W-:Y:S01]  /*4230*/  @P0 R2UR UR9, R209 ;  /* 0x00000000d10902ca */ /* 0x000fe200000e0000 */
[----:B-12---:R-:W-:-:S14]  /*4240*/  IMAD R210, R210, 0x80, R247 ;  /* 0x00000080d2d27824 */ /* 0x006fdc00078e02f7 */
.L_x_50:
[----:B------:R-:W-:-:S13]  /*4250*/  @P0 ELECT P2, URZ, PT ;  /* 0x0000000000ff082f */ /* 0x000fda0003840000 */
[----:B------:R-:W-:Y:S02]  /*4260*/  @P2 R2UR.BROADCAST UR19, R210 ;  /* 0x00000000d21322ca */ /* 0x000fe400008e0000 */
[----:B------:R-:W-:Y:S02]  /*4270*/  @P2 R2UR.BROADCAST UR17, R2 ;  /* 0x00000000021122ca */ /* 0x000fe400008e0000 */
[----:B------:R-:W-:Y:S02]  /*4280*/  @P2 PLOP3.LUT P0, PT, P2, PT, PT, 0x8, 0x80 ;  /* 0x000000000080281c */ /* 0x000fe4000170e170 */
[----:B------:R-:W-:-:S09]  /*4290*/  PLOP3.LUT P2, PT, PT, PT, PT, 0x8, 0x80 ;  /* 0x000000000080781c */ /* 0x000fd20003f4e170 */
[----:B------:R1:W-:Y:S02]  /*42a0*/  @UP1 UTMALDG.3D [UR16], [UR8], desc[URZ] ;  /* 0x0000ff10080015b4 */ /* 0x0003e40008011000 */
[----:B-1----:R-:W-:Y:S05]  /*42b0*/  @P0 BRA.U.ANY `(.L_x_50) ;  /* 0xfffffffd00e40947 */ /* 0x002fea000393ffff */
[----:B------:R-:W-:-:S13]  /*42c0*/  ELECT P0, URZ, PT ;  /* 0x0000000000ff782f */ /* 0x000fda0003800000 */
[----:B------:R-:W-:Y:S01]  /*42d0*/  @P0 IADD3 R208, P2, PT, R250, 0x80, RZ ;  /* 0x00000080fad00810 */ /* 0x000fe20007f5e0ff */
[----:B------:R-:W-:Y:S01]  /*42e0*/  VOTEU.ANY UP0, P0 ;  /* 0x0000000000ff7886 */ /* 0x000fe20000000100 */
[----:B------:R-:W-:Y:S02]  /*42f0*/  VOTEU.ANY UP1, P0 ;  /* 0x0000000000ff7886 */ /* 0x000fe40000020100 */
[----:B------:R-:W-:Y:S01]  /*4300*/  @P0 R2UR UR5, R208 ;  /* 0x00000000d00502ca */ /* 0x000fe200000e0000 */
[----:B------:R-:W-:Y:S01]  /*4310*/  @P0 IMAD.X R209, RZ, RZ, R251, P2 ;  /* 0x000000ffffd10224 */ /* 0x000fe200010e06fb */
[----:B------:R-:W1:Y:S01]  /*4320*/  @UP0 S2UR UR20, SR_CTAID.Y ;  /* 0x00000000001409c3 */ /* 0x000e620000002600 */
[----:B------:R-:W-:Y:S01]  /*4330*/  @P0 VIADD R208, R2, 0x5880 ;  /* 0x0000588002d00836 */ /* 0x000fe20000000000 */
[----:B------:R-:W-:Y:S01]  /*4340*/  PLOP3.LUT P2, PT, PT, PT, PT, 0x8, 0x80 ;  /* 0x000000000080781c */ /* 0x000fe20003f4e170 */
[----:B------:R-:W-:Y:S01]  /*4350*/  @UP0 UMOV UR18, 0x40 ;  /* 0x0000004000120882 */ /* 0x000fe20000000000 */
[----:B------:R-:W-:-:S02]  /*4360*/  @P0 R2UR UR8, R209 ;  /* 0x00000000d10802ca */ /* 0x000fc400000e0000 */
[----:B------:R-:W-:-:S05]  /*4370*/  @P0 R2UR UR16, R208 ;  /* 0x00000000d01002ca */ /* 0x000fca00000e0000 */
[----:B------:R-:W-:-:S06]  /*4380*/  IMAD.U32 R212, RZ, RZ, UR5 ;  /* 0x00000005ffd47e24 */ /* 0x000fcc000f8e00ff */
[----:B------:R-:W-:Y:S01]  /*4390*/  IMAD.U32 R213, RZ, RZ, UR8 ;  /* 0x00000008ffd57e24 */ /* 0x000fe2000f8e00ff */
[----:B------:R-:W-:-:S04]  /*43a0*/  @P0 R2UR UR8, R212 ;  /* 0x00000000d40802ca */ /* 0x000fc800000e0000 */
[----:B------:R-:W-:-:S15]  /*43b0*/  @P0 R2UR UR9, R213 ;  /* 0x00000000d50902ca */ /* 0x000fde00000e0000 */
.L_x_51:
[----:B------:R-:W-:-:S13]  /*43c0*/  @P0 ELECT P2, URZ, PT ;  /* 0x0000000000ff082f */ /* 0x000fda0003840000 */
[----:B------:R-:W-:Y:S02]  /*43d0*/  @P2 R2UR.BROADCAST UR19, R210 ;  /* 0x00000000d21322ca */ /* 0x000fe400008e0000 */
[----:B------:R-:W-:Y:S02]  /*43e0*/  @P2 R2UR.BROADCAST UR17, R2 ;  /* 0x00000000021122ca */ /* 0x000fe400008e0000 */
[----:B------:R-:W-:Y:S02]  /*43f0*/  @P2 PLOP3.LUT P0, PT, P2, PT, PT, 0x8, 0x80 ;  /* 0x000000000080281c */ /* 0x000fe4000170e170 */
[----:B------:R-:W-:-:S09]  /*4400*/  PLOP3.LUT P2, PT, PT, PT, PT, 0x8, 0x80 ;  /* 0x000000000080781c */ /* 0x000fd20003f4e170 */
[----:B-1----:R2:W-:Y:S02]  /*4410*/  @UP1 UTMALDG.3D [UR16], [UR8], desc[URZ] ;  /* 0x0000ff10080015b4 */ /* 0x0025e40008011000 */
[----:B--2---:R-:W-:Y:S05]  /*4420*/  @P0 BRA.U.ANY `(.L_x_51) ;  /* 0xfffffffd00e40947 */ /* 0x004fea000393ffff */
        /* <DEDUP_REMOVED lines=16> */
.L_x_52:
[----:B------:R-:W-:-:S13]  /*4530*/  @P0 ELECT P2, URZ, PT ;  /* 0x0000000000ff082f */ /* 0x000fda0003840000 */
[----:B------:R-:W-:Y:S02]  /*4540*/  @P2 R2UR.BROADCAST UR19, R210 ;  /* 0x00000000d21322ca */ /* 0x000fe400008e0000 */
[----:B------:R-:W-:Y:S02]  /*4550*/  @P2 R2UR.BROADCAST UR17, R2 ;  /* 0x00000000021122ca */ /* 0x000fe400008e0000 */
[----:B------:R-:W-:Y:S02]  /*4560*/  @P2 PLOP3.LUT P0, PT, P2, PT, PT, 0x8, 0x80 ;  /* 0x000000000080281c */ /* 0x000fe4000170e170 */
[----:B------:R-:W-:-:S09]  /*4570*/  PLOP3.LUT P2, PT, PT, PT, PT, 0x8, 0x80 ;  /* 0x000000000080781c */ /* 0x000fd20003f4e170 */
[----:B-1----:R2:W-:Y:S02]  /*4580*/  @UP1 UTMALDG.3D [UR16], [UR8], desc[URZ] ;  /* 0x0000ff10080015b4 */ /* 0x0025e40008011000 */
[----:B--2---:R-:W-:Y:S05]  /*4590*/  @P0 BRA.U.ANY `(.L_x_52) ;  /* 0xfffffffd00e40947 */ /* 0x004fea000393ffff */
[----:B------:R-:W-:Y:S01]  /*45a0*/  VIADD R244, R244, 0x1 ;  /* 0x00000001f4f47836 */ /* 0x000fe20000000000 */
[----:B------:R-:W-:-:S07]  /*45b0*/  LOP3.LUT R245, R245, 0x1, RZ, 0x3c, !PT ;  /* 0x00000001f5f57812 */ /* 0x000fce00078e3cff */
.L_x_47:
[----:B------:R-:W-:Y:S05]  /*45c0*/  BSYNC B0 ;  /* 0x0000000000007941 */ /* 0x000fea0003800000 */
.L_x_46:
[----:B------:R-:W-:Y:S01]  /*45d0*/  ISETP.GT.U32.AND P2, PT, R3, 0xf, PT ;  /* 0x0000000f0300780c */ /* 0x000fe20003f44070 */
[----:B------:R-:W-:Y:S01]  /*45e0*/  BSSY B0, `(.L_x_53) ;  /* 0x0000106000007945 */ /* 0x000fe20003800000 */
[----:B------:R-:W-:-:S04]  /*45f0*/  ISETP.NE.AND P0, PT, R0, RZ, PT ;  /* 0x000000ff0000720c */ /* 0x000fc80003f05270 */
[----:B------:R-:W-:-:S07]  /*4600*/  FSEL R4, R4, R243, !P0 ;  /* 0x000000f304047208 */ /* 0x000fce0004000000 */
[----:B------:R-:W-:Y:S05]  /*4610*/  @P2 BRA `(.L_x_54) ;  /* 0x0000001000082947 */ /* 0x000fea0003800000 */
[----:B------:R-:W-:Y:S01]  /*4620*/  FMUL R222, R20, UR4 ;  /* 0x0000000414de7c20 */ /* 0x000fe20008400000 */
        /* <DEDUP_REMOVED lines=9> */
[----:B------:R-:W-:Y:S01]  /*46c0*/  FMNMX.NAN R13, R12, R218, !PT ;  /* 0x000000da0c0d7209 */ /* 0x000fe20007820000 */
[----:B------:R-:W-:Y:S01]  /*46d0*/  FMUL R200, R200, UR4 ;  /* 0x00000004c8c87c20 */ /* 0x000fe20008400000 */
[----:B------:R-:W-:Y:S01]  /*46e0*/  FMNMX.NAN R177, R20, R226, !PT ;  /* 0x000000e214b17209 */ /* 0x000fe20007820000 */
[----:B------:R-:W-:Y:S01]  /*46f0*/  FMUL R232, R232, UR4 ;  /* 0x00000004e8e87c20 */ /* 0x000fe20008400000 */
[----:B------:R-:W-:Y:S01]  /*4700*/  FMUL R228, R228, UR4 ;  /* 0x00000004e4e47c20 */ /* 0x000fe20008400000 */
[----:B------:R-:W-:Y:S01]  /*4710*/  FMUL R176, R176, UR4 ;  /* 0x00000004b0b07c20 */ /* 0x000fe20008400000 */
[----:B------:R-:W-:Y:S01]  /*4720*/  FMNMX3.NAN R13, R238, R216, R13, !PT ;  /* 0x000000d8ee0d7276 */ /* 0x000fe2000782000d */
[----:B------:R-:W-:Y:S01]  /*4730*/  FMUL R184, R184, UR4 ;  /* 0x00000004b8b87c20 */ /* 0x000fe20008400000 */
[----:B------:R-:W-:Y:S01]  /*4740*/  FMNMX3.NAN R208, R21, R210, R177, !PT ;  /* 0x000000d215d07276 */ /* 0x000fe200078200b1 */
[----:B------:R-:W-:Y:S01]  /*4750*/  FMUL R192, R192, UR4 ;  /* 0x00000004c0c07c20 */ /* 0x000fe20008400000 */
[----:B------:R-:W-:Y:S01]  /*4760*/  FMNMX.NAN R185, R228, R176, !PT ;  /* 0x000000b0e4b97209 */ /* 0x000fe20007820000 */
[----:B------:R-:W-:Y:S01]  /*4770*/  FMUL R196, R196, UR4 ;  /* 0x00000004c4c47c20 */ /* 0x000fe20008400000 */
[----:B------:R-:W-:Y:S01]  /*4780*/  FMNMX.NAN R193, R200, R232, !PT ;  /* 0x000000e8c8c17209 */ /* 0x000fe20007820000 */
[----:B------:R-:W-:Y:S01]  /*4790*/  FMUL R8, R8, UR4 ;  /* 0x0000000408087c20 */ /* 0x000fe20008400000 */
[----:B------:R-:W-:Y:S01]  /*47a0*/  FMNMX.NAN R177, R13, R208, !PT ;  /* 0x000000d00db17209 */ /* 0x000fe20007820000 */
[----:B------:R-:W-:Y:S01]  /*47b0*/  FMUL R13, R24, UR4 ;  /* 0x00000004180d7c20 */ /* 0x000fe20008400000 */
[----:B------:R-:W-:Y:S01]  /*47c0*/  FMNMX3.NAN R185, R220, R192, R185, !PT ;  /* 0x000000c0dcb97276 */ /* 0x000fe200078200b9 */
[----:B------:R-:W-:Y:S01]  /*47d0*/  FMUL R204, R204, UR4 ;  /* 0x00000004cccc7c20 */ /* 0x000fe20008400000 */
[----:B------:R-:W-:Y:S01]  /*47e0*/  FMNMX3.NAN R212, R222, R184, R193, !PT ;  /* 0x000000b8ded47276 */ /* 0x000fe200078200c1 */
        /* <DEDUP_REMOVED lines=8> */
[----:B------:R-:W-:Y:S01]  /*4870*/  FMUL R16, R16, UR4 ;  /* 0x0000000410107c20 */ /* 0x000fe20008400000 */
[----:B------:R-:W-:Y:S01]  /*4880*/  FMUL R236, R181, UR4 ;  /* 0x00000004b5ec7c20 */ /* 0x000fe20008400000 */
[----:B------:R-:W-:Y:S01]  /*4890*/  FMUL R25, R25, UR4 ;  /* 0x0000000419197c20 */ /* 0x000fe20008400000 */
[----:B------:R-:W-:Y:S01]  /*48a0*/  FMUL R252, R189, UR4 ;  /* 0x00000004bdfc7c20 */ /* 0x000fe20008400000 */
[----:B------:R-:W-:Y:S01]  /*48b0*/  FMUL R17, R17, UR4 ;  /* 0x0000000411117c20 */ /* 0x000fe20008400000 */
[----:B------:R-:W-:Y:S01]  /*48c0*/  FMNMX.NAN R181, R24, R173, !PT ;  /* 0x000000ad18b57209 */ /* 0x000fe20007820000 */
[----:B------:R-:W-:Y:S01]  /*48d0*/  UMOV UR5, 0xf ;  /* 0x0000000f00057882 */ /* 0x000fe20000000000 */
[----:B------:R-:W-:-:S02]  /*48e0*/  FMNMX.NAN R185, R224, R9, !PT ;  /* 0x00000009e0b97209 */ /* 0x000fc40007820000 */
[----:B------:R-:W-:Y:S02]  /*48f0*/  FMNMX.NAN R189, R204, R172, !PT ;  /* 0x000000acccbd7209 */ /* 0x000fe40007820000 */
[----:B------:R-:W-:Y:S02]  /*4900*/  FMNMX.NAN R193, R196, R8, !PT ;  /* 0x00000008c4c17209 */ /* 0x000fe40007820000 */
[----:B------:R-:W-:Y:S02]  /*4910*/  FMNMX3.NAN R208, R17, R252, R181, !PT ;  /* 0x000000fc11d07276 */ /* 0x000fe400078200b5 */
[----:B------:R-:W-:Y:S02]  /*4920*/  FMNMX3.NAN R185, R25, R236, R185, !PT ;  /* 0x000000ec19b97276 */ /* 0x000fe400078200b9 */
[----:B------:R-:W-:Y:S02]  /*4930*/  FMNMX3.NAN R189, R16, R188, R189, !PT ;  /* 0x000000bc10bd7276 */ /* 0x000fe400078200bd */
[----:B------:R-:W-:-:S02]  /*4940*/  FMNMX3.NAN R193, R13, R180, R193, !PT ;  /* 0x000000b40dc17276 */ /* 0x000fc400078200c1 */
[----:B------:R-:W-:Y:S02]  /*4950*/  FMNMX3.NAN R177, R185, R208, R177, !PT ;  /* 0x000000d0b9b17276 */ /* 0x000fe400078200b1 */
[----:B------:R-:W-:-:S04]  /*4960*/  FMNMX3.NAN R212, R193, R189, R212, !PT ;  /* 0x000000bdc1d47276 */ /* 0x000fc800078200d4 */
[----:B------:R-:W-:Y:S01]  /*4970*/  FMNMX.NAN R214, R177, R212, !PT ;  /* 0x000000d4b1d67209 */ /* 0x000fe20007820000 */
[----:B------:R-:W-:Y:S06]  /*4980*/  BRA.DIV UR5, `(.L_x_55) ;  /* 0x0000003a05a07947 */ /* 0x000fec000b800000 */
[----:B------:R-:W-:Y:S02]  /*4990*/  IMAD.MOV.U32 R211, RZ, RZ, 0xf ;  /* 0x0000000fffd37424 */ /* 0x000fe400078e00ff */
[----:B------:R-:W-:Y:S02]  /*49a0*/  IMAD.MOV.U32 R212, RZ, RZ, 0xf ;  /* 0x0000000fffd47424 */ /* 0x000fe400078e00ff */
[----:B------:R-:W-:Y:S02]  /*49b0*/  IMAD.MOV.U32 R221, RZ, RZ, 0xf ;  /* 0x0000000fffdd7424 */ /* 0x000fe400078e00ff */
[----:B------:R-:W1:Y:S02]  /*49c0*/  SHFL.BFLY PT, R211, R214, 0x2, 0x1f ;  /* 0x0c401f00d6d37f89 */ /* 0x000e6400000e0000 */
[----:B-1----:R-:W-:-:S05]  /*49d0*/  FMNMX R177, R214, R211, !PT ;  /* 0x000000d3d6b17209 */ /* 0x002fca0007800000 */
[----:B------:R-:W1:Y:S02]  /*49e0*/  SHFL.BFLY PT, R208, R177, 0x1, 0x1f ;  /* 0x0c201f00b1d07f89 */ /* 0x000e6400000e0000 */
[----:B-1----:R-:W-:-:S04]  /*49f0*/  FMNMX R209, R177, R208, !PT ;  /* 0x000000d0b1d17209 */ /* 0x002fc80007800000 */
[----:B------:R-:W-:-:S04]  /*4a00*/  FMNMX R208, R4, R209, !PT ;  /* 0x000000d104d07209 */ /* 0x000fc80007800000 */
[----:B------:R-:W-:-:S05]  /*4a10*/  FSEL R209, R209, R208, !P0 ;  /* 0x000000d0d1d17208 */ /* 0x000fca0004000000 */
[--C-:B------:R-:W-:Y:S01]  /*4a20*/  FADD R13, R13, -R209.reuse ;  /* 0x800000d10d0d7221 */ /* 0x100fe20000000000 */
[--C-:B------:R-:W-:Y:S01]  /*4a30*/  FADD R222, R222, -R209.reuse ;  /* 0x800000d1dede7221 */ /* 0x100fe20000000000 */
[--C-:B------:R-:W-:Y:S01]  /*4a40*/  FADD R21, R21, -R209.reuse ;  /* 0x800000d115157221 */ /* 0x100fe20000000000 */
[--C-:B------:R-:W-:Y:S01]  /*4a50*/  FADD R16, R16, -R209.reuse ;  /* 0x800000d110107221 */ /* 0x100fe20000000000 */
[----:B------:R-:W-:Y:S01]  /*4a60*/  FMUL R181, R13, 1.4426950216293334961 ;  /* 0x3fb8aa3b0db57820 */ /* 0x000fe20000400000 */
[--C-:B------:R-:W-:Y:S01]  /*4a70*/  FADD R13, R25, -R209.reuse ;  /* 0x800000d1190d7221 */ /* 0x100fe20000000000 */
[----:B------:R-:W-:Y:S01]  /*4a80*/  FMUL R222, R222, 1.4426950216293334961 ;  /* 0x3fb8aa3bdede7820 */ /* 0x000fe20000400000 */
[----:B------:R-:W-:Y:S01]  /*4a90*/  FMUL R21, R21, 1.4426950216293334961 ;  /* 0x3fb8aa3b15157820 */ /* 0x000fe20000400000 */
[----:B------:R-:W1:Y:S01]  /*4aa0*/  MUFU.EX2 R25, R181 ;  /* 0x000000b500197308 */ /* 0x000e620000000800 */
[----:B------:R-:W-:Y:S01]  /*4ab0*/  FMUL R13, R13, 1.4426950216293334961 ;  /* 0x3fb8aa3b0d0d7820 */ /* 0x000fe20000400000 */
[----:B------:R-:W-:Y:S01]  /*4ac0*/  FMUL R16, R16, 1.4426950216293334961 ;  /* 0x3fb8aa3b10107820 */ /* 0x000fe20000400000 */
[--C-:B------:R-:W-:Y:S01]  /*4ad0*/  FADD R17, R17, -R209.reuse ;  /* 0x800000d111117221 */ /* 0x100fe20000000000 */
[--C-:B------:R-:W-:Y:S01]  /*4ae0*/  FADD R220, R220, -R209.reuse ;  /* 0x800000d1dcdc7221 */ /* 0x100fe20000000000 */
[--C-:B------:R-:W-:Y:S01]  /*4af0*/  FADD R238, R238, -R209.reuse ;  /* 0x800000d1eeee7221 */ /* 0x100fe20000000000 */
[--C-:B------:R-:W-:Y:S01]  /*4b00*/  FADD R8, R8, -R209.reuse ;  /* 0x800000d108087221 */ /* 0x100fe20000000000 */
[----:B------:R-:W-:Y:S01]  /*4b10*/  FMUL R17, R17, 1.4426950216293334961 ;  /* 0x3fb8aa3b11117820 */ /* 0x000fe20000400000 */
[----:B------:R-:W2:Y:S01]  /*4b20*/  MUFU.EX2 R219, R13 ;  /* 0x0000000d00db7308 */ /* 0x000ea20000000800 */
[----:B------:R-:W-:Y:S01]  /*4b30*/  FMUL R220, R220, 1.4426950216293334961 ;  /* 0x3fb8aa3bdcdc7820 */ /* 0x000fe20000400000 */
[----:B------:R-:W-:Y:S01]  /*4b40*/  FMUL R238, R238, 1.4426950216293334961 ;  /* 0x3fb8aa3beeee7820 */ /* 0x000fe20000400000 */
[----:B------:R-:W-:Y:S01]  /*4b50*/  FMUL R8, R8, 1.4426950216293334961 ;  /* 0x3fb8aa3b08087820 */ /* 0x000fe20000400000 */
[--C-:B------:R-:W-:Y:S01]  /*4b60*/  FADD R9, R9, -R209.reuse ;  /* 0x800000d109097221 */ /* 0x100fe20000000000 */
[--C-:B------:R-:W-:Y:S01]  /*4b70*/  FADD R232, R232, -R209.reuse ;  /* 0x800000d1e8e87221 */ /* 0x100fe20000000000 */
[--C-:B------:R-:W-:Y:S01]  /*4b80*/  FADD R226, R226, -R209.reuse ;  /* 0x800000d1e2e27221 */ /* 0x100fe20000000000 */
[----:B------:R-:W-:Y:S01]  /*4b90*/  FADD R172, R172, -R209 ;  /* 0x800000d1acac7221 */ /* 0x000fe20000000000 */
[----:B------:R-:W3:Y:S01]  /*4ba0*/  MUFU.EX2 R217, R222 ;  /* 0x000000de00d97308 */ /* 0x000ee20000000800 */
[----:B-1----:R-:W-:Y:S01]  /*4bb0*/  FADD R212, RZ, R25 ;  /* 0x00000019ffd47221 */ /* 0x002fe20000000000 */
[----:B------:R-:W-:Y:S01]  /*4bc0*/  FMUL R9, R9, 1.4426950216293334961 ;  /* 0x3fb8aa3b09097820 */ /* 0x000fe20000400000 */
[----:B------:R-:W-:Y:S01]  /*4bd0*/  FMUL R232, R232, 1.4426950216293334961 ;  /* 0x3fb8aa3be8e87820 */ /* 0x000fe20000400000 */
[----:B------:R-:W-:Y:S01]  /*4be0*/  FMUL R226, R226, 1.4426950216293334961 ;  /* 0x3fb8aa3be2e27820 */ /* 0x000fe20000400000 */
[--C-:B------:R-:W-:Y:S01]  /*4bf0*/  FADD R210, R210, -R209.reuse ;  /* 0x800000d1d2d27221 */ /* 0x100fe20000000000 */
[----:B------:R-:W-:Y:S01]  /*4c00*/  FMUL R172, R172, 1.4426950216293334961 ;  /* 0x3fb8aa3bacac7820 */ /* 0x000fe20000400000 */
[--C-:B------:R-:W-:Y:S01]  /*4c10*/  FADD R173, R173, -R209.reuse ;  /* 0x800000d1adad7221 */ /* 0x100fe20000000000 */
[----:B------:R-:W1:Y:S01]  /*4c20*/  MUFU.EX2 R21, R21 ;  /* 0x0000001500157308 */ /* 0x000e620000000800 */
[----:B--2---:R-:W-:Y:S01]  /*4c30*/  FADD R212, R219, R212 ;  /* 0x000000d4dbd47221 */ /* 0x004fe20000000000 */
[----:B------:R-:W-:Y:S01]  /*4c40*/  FMUL R210, R210, 1.4426950216293334961 ;  /* 0x3fb8aa3bd2d27820 */ /* 0x000fe20000400000 */
[----:B------:R-:W-:Y:S01]  /*4c50*/  FMUL R173, R173, 1.4426950216293334961 ;  /* 0x3fb8aa3badad7820 */ /* 0x000fe20000400000 */
[--C-:B------:R-:W-:Y:S01]  /*4c60*/  FADD R176, R176, -R209.reuse ;  /* 0x800000d1b0b07221 */ /* 0x100fe20000000000 */
[--C-:B------:R-:W-:Y:S01]  /*4c70*/  FADD R218, R218, -R209.reuse ;  /* 0x800000d1dada7221 */ /* 0x100fe20000000000 */
[--C-:B------:R-:W-:Y:S01]  /*4c80*/  FADD R180, R180, -R209.reuse ;  /* 0x800000d1b4b47221 */ /* 0x100fe20000000000 */
[--C-:B------:R-:W-:Y:S01]  /*4c90*/  FADD R236, R236, -R209.reuse ;  /* 0x800000d1ecec7221 */ /* 0x100fe20000000000 */
[----:B------:R-:W2:Y:S01]  /*4ca0*/  MUFU.EX2 R16, R16 ;  /* 0x0000001000107308 */ /* 0x000ea20000000800 */
[----:B---3--:R-:W-:Y:S01]  /*4cb0*/  FADD R212, R217, R212 ;  /* 0x000000d4d9d47221 */ /* 0x008fe20000000000 */
[----:B------:R-:W-:Y:S01]  /*4cc0*/  FMUL R176, R176, 1.4426950216293334961 ;  /* 0x3fb8aa3bb0b07820 */ /* 0x000fe20000400000 */
[----:B------:R-:W-:Y:S01]  /*4cd0*/  FMUL R218, R218, 1.4426950216293334961 ;  /* 0x3fb8aa3bdada7820 */ /* 0x000fe20000400000 */
[----:B------:R-:W-:Y:S01]  /*4ce0*/  FMUL R180, R180, 1.4426950216293334961 ;  /* 0x3fb8aa3bb4b47820 */ /* 0x000fe20000400000 */
[--C-:B------:R-:W-:Y:S01]  /*4cf0*/  FADD R184, R184, -R209.reuse ;  /* 0x800000d1b8b87221 */ /* 0x100fe20000000000 */
[----:B------:R-:W-:Y:S01]  /*4d00*/  FMUL R236, R236, 1.4426950216293334961 ;  /* 0x3fb8aa3becec7820 */ /* 0x000fe20000400000 */
[--C-:B------:R-:W-:Y:S01]  /*4d10*/  FADD R188, R188, -R209.reuse ;  /* 0x800000d1bcbc7221 */ /* 0x100fe20000000000 */
[----:B------:R-:W3:Y:S01]  /*4d20*/  MUFU.EX2 R17, R17 ;  /* 0x0000001100117308 */ /* 0x000ee20000000800 */
[----:B-1----:R-:W-:Y:S01]  /*4d30*/  FADD R189, R21, R212 ;  /* 0x000000d415bd7221 */ /* 0x002fe20000000000 */
[----:B------:R-:W-:Y:S01]  /*4d40*/  FMUL R184, R184, 1.4426950216293334961 ;  /* 0x3fb8aa3bb8b87820 */ /* 0x000fe20000400000 */
[----:B------:R-:W-:Y:S01]  /*4d50*/  FMUL R188, R188, 1.4426950216293334961 ;  /* 0x3fb8aa3bbcbc7820 */ /* 0x000fe20000400000 */
[--C-:B------:R-:W-:Y:S01]  /*4d60*/  FADD R252, R252, -R209.reuse ;  /* 0x800000d1fcfc7221 */ /* 0x100fe20000000000 */
[--C-:B------:R-:W-:Y:S01]  /*4d70*/  FADD R192, R192, -R209.reuse ;  /* 0x800000d1c0c07221 */ /* 0x100fe20000000000 */
[--C-:B------:R-:W-:Y:S01]  /*4d80*/  FADD R216, R216, -R209.reuse ;  /* 0x800000d1d8d87221 */ /* 0x100fe20000000000 */
[----:B------:R-:W-:Y:S01]  /*4d90*/  FADD R196, R196, -R209 ;  /* 0x800000d1c4c47221 */ /* 0x000fe20000000000 */
[----:B------:R-:W1:Y:S01]  /*4da0*/  MUFU.EX2 R215, R220 ;  /* 0x000000dc00d77308 */ /* 0x000e620000000800 */
[----:B--2---:R-:W-:Y:S01]  /*4db0*/  FADD R212, R16, R189 ;  /* 0x000000bd10d47221 */ /* 0x004fe20000000000 */
[----:B------:R-:W-:Y:S01]  /*4dc0*/  FMUL R252, R252, 1.4426950216293334961 ;  /* 0x3fb8aa3bfcfc7820 */ /* 0x000fe20000400000 */
[----:B------:R-:W-:Y:S01]  /*4dd0*/  FMUL R192, R192, 1.4426950216293334961 ;  /* 0x3fb8aa3bc0c07820 */ /* 0x000fe20000400000 */
[----:B------:R-:W-:Y:S01]  /*4de0*/  FMUL R216, R216, 1.4426950216293334961 ;  /* 0x3fb8aa3bd8d87820 */ /* 0x000fe20000400000 */
[----:B------:R-:W-:Y:S01]  /*4df0*/  FMUL R196, R196, 1.4426950216293334961 ;  /* 0x3fb8aa3bc4c47820 */ /* 0x000fe20000400000 */
[--C-:B------:R-:W-:Y:S01]  /*4e00*/  FADD R224, R224, -R209.reuse ;  /* 0x800000d1e0e07221 */ /* 0x100fe20000000000 */
[--C-:B------:R-:W-:Y:S01]  /*4e10*/  FADD R200, R200, -R209.reuse ;  /* 0x800000d1c8c87221 */ /* 0x100fe20000000000 */
[----:B------:R-:W2:Y:S01]  /*4e20*/  MUFU.EX2 R13, R238 ;  /* 0x000000ee000d7308 */ /* 0x000ea20000000800 */
[----:B---3--:R-:W-:Y:S01]  /*4e30*/  FADD R212, R17, R212 ;  /* 0x000000d411d47221 */ /* 0x008fe20000000000 */
[----:B------:R-:W-:Y:S01]  /*4e40*/  FMUL R224, R224, 1.4426950216293334961 ;  /* 0x3fb8aa3be0e07820 */ /* 0x000fe20000400000 */
[----:B------:R-:W-:Y:S01]  /*4e50*/  FMUL R200, R200, 1.4426950216293334961 ;  /* 0x3fb8aa3bc8c87820 */ /* 0x000fe20000400000 */
[--C-:B------:R-:W-:Y:S01]  /*4e60*/  FADD R20, R20, -R209.reuse ;  /* 0x800000d114147221 */ /* 0x100fe20000000000 */
[--C-:B------:R-:W-:Y:S01]  /*4e70*/  FADD R204, R204, -R209.reuse ;  /* 0x800000d1cccc7221 */ /* 0x100fe20000000000 */
[--C-:B------:R-:W-:Y:S01]  /*4e80*/  FADD R24, R24, -R209.reuse ;  /* 0x800000d118187221 */ /* 0x100fe20000000000 */
[--C-:B------:R-:W-:Y:S01]  /*4e90*/  FADD R228, R228, -R209.reuse ;  /* 0x800000d1e4e47221 */ /* 0x100fe20000000000 */
[----:B------:R-:W3:Y:S01]  /*4ea0*/  MUFU.EX2 R8, R8 ;  /* 0x0000000800087308 */ /* 0x000ee20000000800 */
[----:B-1----:R-:W-:Y:S01]  /*4eb0*/  FADD R212, R215, R212 ;  /* 0x000000d4d7d47221 */ /* 0x002fe20000000000 */
[----:B------:R-:W-:Y:S01]  /*4ec0*/  FMUL R20, R20, 1.4426950216293334961 ;  /* 0x3fb8aa3b14147820 */ /* 0x000fe20000400000 */
[----:B------:R-:W-:Y:S01]  /*4ed0*/  FMUL R204, R204, 1.4426950216293334961 ;  /* 0x3fb8aa3bcccc7820 */ /* 0x000fe20000400000 */
[----:B------:R-:W-:Y:S01]  /*4ee0*/  FMUL R24, R24, 1.4426950216293334961 ;  /* 0x3fb8aa3b18187820 */ /* 0x000fe20000400000 */
[----:B------:R-:W-:Y:S01]  /*4ef0*/  FMUL R228, R228, 1.4426950216293334961 ;  /* 0x3fb8aa3be4e47820 */ /* 0x000fe20000400000 */
[----:B------:R-:W-:-:S02]  /*4f00*/  FADD R12, R12, -R209 ;  /* 0x800000d10c0c7221 */ /* 0x000fc40000000000 */
[----:B------:R-:W1:Y:S01]  /*4f10*/  MUFU.EX2 R9, R9 ;  /* 0x0000000900097308 */ /* 0x000e620000000800 */
[----:B--2---:R-:W-:Y:S01]  /*4f20*/  FADD R193, R13, R212 ;  /* 0x000000d40dc17221 */ /* 0x004fe20000000000 */
[----:B------:R-:W-:-:S06]  /*4f30*/  FMUL R12, R12, 1.4426950216293334961 ;  /* 0x3fb8aa3b0c0c7820 */ /* 0x000fcc0000400000 */
[----:B------:R-:W2:Y:S08]  /*4f40*/  MUFU.EX2 R232, R232 ;  /* 0x000000e800e87308 */ /* 0x000eb00000000800 */
[----:B------:R-:W4:Y:S08]  /*4f50*/  MUFU.EX2 R233, R226 ;  /* 0x000000e200e97308 */ /* 0x000f300000000800 */
[----:B------:R-:W5:Y:S08]  /*4f60*/  MUFU.EX2 R172, R172 ;  /* 0x000000ac00ac7308 */ /* 0x000f700000000800 */
[----:B------:R3:W-:Y:S08]  /*4f70*/  MUFU.EX2 R185, R210 ;  /* 0x000000d200b97308 */ /* 0x0007f00000000800 */
[----:B------:R-:W5:Y:S01]  /*4f80*/  MUFU.EX2 R173, R173 ;  /* 0x000000ad00ad7308 */ /* 0x000f620000000800 */
[----:B---3--:R-:W-:-:S04]  /*4f90*/  FADD R210, R8, R193 ;  /* 0x000000c108d27221 */ /* 0x008fc80000000000 */
[----:B-1----:R-:W-:-:S03]  /*4fa0*/  FADD R193, R9, R210 ;  /* 0x000000d209c17221 */ /* 0x002fc60000000000 */
[----:B------:R-:W1:Y:S01]  /*4fb0*/  MUFU.EX2 R176, R176 ;  /* 0x000000b000b07308 */ /* 0x000e620000000800 */
[----:B--2---:R-:W-:-:S04]  /*4fc0*/  FADD R210, R232, R193 ;  /* 0x000000c1e8d27221 */ /* 0x004fc80000000000 */
[----:B----4-:R-:W-:-:S03]  /*4fd0*/  FADD R197, R233, R210 ;  /* 0x000000d2e9c57221 */ /* 0x010fc60000000000 */
[----:B------:R-:W2:Y:S01]  /*4fe0*/  MUFU.EX2 R177, R218 ;  /* 0x000000da00b17308 */ /* 0x000ea20000000800 */
[----:B-----5:R-:W-:-:S04]  /*4ff0*/  FADD R210, R172, R197 ;  /* 0x000000c5acd27221 */ /* 0x020fc80000000000 */
[----:B------:R-:W-:-:S03]  /*5000*/  FADD R197, R173, R210 ;  /* 0x000000d2adc57221 */ /* 0x000fc60000000000 */
[----:B------:R-:W3:Y:S01]  /*5010*/  MUFU.EX2 R180, R180 ;  /* 0x000000b400b47308 */ /* 0x000ee20000000800 */
[----:B-1----:R-:W-:-:S07]  /*5020*/  FADD R210, R176, R197 ;  /* 0x000000c5b0d27221 */ /* 0x002fce0000000000 */
[----:B------:R-:W1:Y:S01]  /*5030*/  MUFU.EX2 R181, R236 ;  /* 0x000000ec00b57308 */ /* 0x000e620000000800 */
[----:B--2---:R-:W-:-:S07]  /*5040*/  FADD R201, R177, R210 ;  /* 0x000000d2b1c97221 */ /* 0x004fce0000000000 */
[----:B------:R-:W2:Y:S01]  /*5050*/  MUFU.EX2 R184, R184 ;  /* 0x000000b800b87308 */ /* 0x000ea20000000800 */
[----:B---3--:R-:W-:-:S07]  /*5060*/  FADD R210, R180, R201 ;  /* 0x000000c9b4d27221 */ /* 0x008fce0000000000 */
[----:B------:R-:W3:Y:S01]  /*5070*/  MUFU.EX2 R188, R188 ;  /* 0x000000bc00bc7308 */ /* 0x000ee20000000800 */
[----:B-1----:R-:W-:-:S07]  /*5080*/  FADD R201, R181, R210 ;  /* 0x000000d2b5c97221 */ /* 0x002fce0000000000 */
[----:B------:R-:W1:Y:S01]  /*5090*/  MUFU.EX2 R189, R252 ;  /* 0x000000fc00bd7308 */ /* 0x000e620000000800 */
[----:B--2---:R-:W-:-:S04]  /*50a0*/  FADD R210, R184, R201 ;  /* 0x000000c9b8d27221 */ /* 0x004fc80000000000 */
[----:B------:R-:W-:-:S03]  /*50b0*/  FADD R205, R185, R210 ;  /* 0x000000d2b9cd7221 */ /* 0x000fc60000000000 */
[----:B------:R-:W2:Y:S01]  /*50c0*/  MUFU.EX2 R192, R192 ;  /* 0x000000c000c07308 */ /* 0x000ea20000000800 */
[----:B---3--:R-:W-:-:S07]  /*50d0*/  FADD R210, R188, R205 ;  /* 0x000000cdbcd27221 */ /* 0x008fce0000000000 */
[----:B------:R-:W3:Y:S01]  /*50e0*/  MUFU.EX2 R193, R216 ;  /* 0x000000d800c17308 */ /* 0x000ee20000000800 */
[----:B-1----:R-:W-:-:S07]  /*50f0*/  FADD R205, R189, R210 ;  /* 0x000000d2bdcd7221 */ /* 0x002fce0000000000 */
[----:B------:R-:W1:Y:S01]  /*5100*/  MUFU.EX2 R196, R196 ;  /* 0x000000c400c47308 */ /* 0x000e620000000800 */
[----:B--2---:R-:W-:-:S07]  /*5110*/  FADD R210, R192, R205 ;  /* 0x000000cdc0d27221 */ /* 0x004fce0000000000 */
[----:B------:R-:W2:Y:S01]  /*5120*/  MUFU.EX2 R197, R224 ;  /* 0x000000e000c57308 */ /* 0x000ea20000000800 */
[----:B---3--:R-:W-:-:S07]  /*5130*/  FADD R211, R193, R210 ;  /* 0x000000d2c1d37221 */ /* 0x008fce0000000000 */
[----:B------:R-:W3:Y:S08]  /*5140*/  MUFU.EX2 R200, R200 ;  /* 0x000000c800c87308 */ /* 0x000ef00000000800 */
[----:B------:R1:W4:Y:S08]  /*5150*/  MUFU.EX2 R201, R20 ;  /* 0x0000001400c97308 */ /* 0x0003300000000800 */
[----:B------:R-:W5:Y:S01]  /*5160*/  MUFU.EX2 R204, R204 ;  /* 0x000000cc00cc7308 */ /* 0x000f620000000800 */
[----:B-1----:R-:W-:-:S04]  /*5170*/  FADD R20, R196, R211 ;  /* 0x000000d3c4147221 */ /* 0x002fc80000000000 */
[----:B--2---:R-:W-:-:S03]  /*5180*/  FADD R211, R197, R20 ;  /* 0x00000014c5d37221 */ /* 0x004fc60000000000 */
[----:B------:R1:W2:Y:S01]  /*5190*/  MUFU.EX2 R205, R24 ;  /* 0x0000001800cd7308 */ /* 0x0002a20000000800 */
[----:B---3--:R-:W-:-:S04]  /*51a0*/  FADD R20, R200, R211 ;  /* 0x000000d3c8147221 */ /* 0x008fc80000000000 */
[----:B----4-:R-:W-:-:S03]  /*51b0*/  FADD R211, R201, R20 ;  /* 0x00000014c9d37221 */ /* 0x010fc60000000000 */
[----:B------:R-:W3:Y:S01]  /*51c0*/  MUFU.EX2 R228, R228 ;  /* 0x000000e400e47308 */ /* 0x000ee20000000800 */
[----:B-----5:R-:W-:Y:S01]  /*51d0*/  FADD R20, R204, R211 ;  /* 0x000000d3cc147221 */ /* 0x020fe20000000000 */
[----:B-1----:R-:W-:Y:S02]  /*51e0*/  IMAD.MOV.U32 R24, RZ, RZ, R25 ;  /* 0x000000ffff187224 */ /* 0x002fe400078e0019 */
[----:B------:R-:W-:-:S04]  /*51f0*/  IMAD.MOV.U32 R25, RZ, RZ, R219 ;  /* 0x000000ffff197224 */ /* 0x000fc800078e00db */
[----:B------:R1:W4:Y:S01]  /*5200*/  MUFU.EX2 R229, R12 ;  /* 0x0000000c00e57308 */ /* 0x0003220000000800 */
[----:B--2---:R-:W-:-:S04]  /*5210*/  FADD R211, R205, R20 ;  /* 0x00000014cdd37221 */ /* 0x004fc80000000000 */
[----:B---3--:R-:W-:Y:S01]  /*5220*/  FADD R20, R228, R211 ;  /* 0x000000d3e4147221 */ /* 0x008fe20000000000 */
[----:B------:R-:W-:Y:S02]  /*5230*/  IMAD.MOV.U32 R211, RZ, RZ, 0xf ;  /* 0x0000000fffd37424 */ /* 0x000fe400078e00ff */
[----:B-1----:R-:W-:Y:S02]  /*5240*/  IMAD.MOV.U32 R12, RZ, RZ, R215 ;  /* 0x000000ffff0c7224 */ /* 0x002fe400078e00d7 */
[----:B----4-:R-:W-:Y:S01]  /*5250*/  FADD R214, R229, R20 ;  /* 0x00000014e5d67221 */ /* 0x010fe20000000000 */
[----:B------:R-:W-:-:S04]  /*5260*/  IMAD.MOV.U32 R20, RZ, RZ, R217 ;  /* 0x000000ffff147224 */ /* 0x000fc800078e00d9 */
[----:B------:R-:W1:Y:S02]  /*5270*/  SHFL.BFLY PT, R221, R214, 0x2, 0x1f ;  /* 0x0c401f00d6dd7f89 */ /* 0x000e6400000e0000 */
[----:B-1----:R-:W-:-:S05]  /*5280*/  FADD R210, R214, R221 ;  /* 0x000000ddd6d27221 */ /* 0x002fca0000000000 */
[----:B------:R1:W2:Y:S02]  /*5290*/  SHFL.BFLY PT, R215, R210, 0x1, 0x1f ;  /* 0x0c201f00d2d77f89 */ /* 0x0002a400000e0000 */
.L_x_93:
[----:B------:R-:W-:Y:S01]  /*52a0*/  BSSY.RECONVERGENT B1, `(.L_x_56) ;  /* 0x0000037000017945 */ /* 0x000fe20003800200 */
[----:B--2---:R-:W-:-:S03]  /*52b0*/  FADD R215, R210, R215 ;  /* 0x000000d7d2d77221 */ /* 0x004fc60000000000 */
[----:B------:R-:W-:Y:S05]  /*52c0*/  @!P0 BRA `(.L_x_57) ;  /* 0x0000000000d08947 */ /* 0x000fea0003800000 */
[----:B------:R-:W-:-:S04]  /*52d0*/  FADD R208, R243, -R208 ;  /* 0x800000d0f3d07221 */ /* 0x000fc80000000000 */
[----:B------:R-:W-:-:S06]  /*52e0*/  FMUL R208, R208, 1.4426950216293334961 ;  /* 0x3fb8aa3bd0d07820 */ /* 0x000fcc0000400000 */
[----:B------:R-:W2:Y:S02]  /*52f0*/  MUFU.EX2 R208, R208 ;  /* 0x000000d000d07308 */ /* 0x000ea40000000800 */
[-C--:B--2---:R-:W-:Y:S01]  /*5300*/  FFMA R215, R242, R208.reuse, R215 ;  /* 0x000000d0f2d77223 */ /* 0x084fe200000000d7 */
[-C--:B------:R-:W-:Y:S01]  /*5310*/  FMUL R169, R169, R208.reuse ;  /* 0x000000d0a9a97220 */ /* 0x080fe20000400000 */
        /* <DEDUP_REMOVED lines=46> */
[----:B------:R-:W-:-:S07]  /*5600*/  FMUL R29, R29, R208 ;  /* 0x000000d01d1d7220 */ /* 0x000fce0000400000 */
.L_x_57:
[----:B------:R-:W-:Y:S05]  /*5610*/  BSYNC.RECONVERGENT B1 ;  /* 0x0000000000017941 */ /* 0x000fea0003800200 */
.L_x_56:
[----:B------:R-:W-:Y:S02]  /*5620*/  IMAD.MOV.U32 R243, RZ, RZ, R209 ;  /* 0x000000fffff37224 */ /* 0x000fe400078e00d1 */
[----:B------:R-:W-:-:S07]  /*5630*/  IMAD.MOV.U32 R242, RZ, RZ, R215 ;  /* 0x000000fffff27224 */ /* 0x000fce00078e00d7 */
.L_x_54:
[----:B------:R-:W-:Y:S05]  /*5640*/  BSYNC B0 ;  /* 0x0000000000007941 */ /* 0x000fea0003800000 */
.L_x_53:
[----:B------:R-:W-:-:S04]  /*5650*/  IMAD.U32 R209, R7, -0x80000000, RZ ;  /* 0x8000000007d17824 */ /* 0x000fc800078e00ff */
[----:B------:R-:W2:Y:S02]  /*5660*/  SYNCS.PHASECHK.TRANS64.TRYWAIT P0, [R2+URZ+0x10], R209 ;  /* 0x000010d1020075a7 */ /* 0x000ea400080011ff */
[----:B--2---:R-:W-:Y:S05]  /*5670*/  @P0 BRA `(.L_x_58) ;  /* 0x0000000000080947 */ /* 0x004fea0003800000 */
[----:B------:R-:W2:Y:S02]  /*5680*/  SYNCS.PHASECHK.TRANS64.TRYWAIT P0, [R2+URZ+0x10], R209 ;  /* 0x000010d1020075a7 */ /* 0x000ea400080011ff */
[----:B--2---:R-:W-:Y:S05]  /*5690*/  @!P0 BRA `(.L_x_59) ;  /* 0x0000003400f48947 */ /* 0x004fea0003800000 */
.L_x_58:
[----:B------:R-:W-:Y:S01]  /*56a0*/  IMAD R208, R3, 0x80, R3 ;  /* 0x0000008003d07824 */ /* 0x000fe200078e0203 */
[----:B------:R-:W-:Y:S05]  /*56b0*/  WARPSYNC.ALL ;  /* 0x0000000000007948 */ /* 0x000fea0003800000 */
[----:B------:R-:W-:Y:S01]  /*56c0*/  NOP ;  /* 0x0000000000007918 */ /* 0x000fe20000000000 */
[----:B--2---:R-:W-:Y:S01]  /*56d0*/  LOP3.LUT R209, R208, 0x790, RZ, 0xc0, !PT ;  /* 0x00000790d0d17812 */ /* 0x004fe200078ec0ff */
[----:B------:R-:W-:Y:S01]  /*56e0*/  VIADD R241, R241, 0x1 ;  /* 0x00000001f1f17836 */ /* 0x000fe20000000000 */
[----:B------:R-:W-:Y:S02]  /*56f0*/  F2FP.F16.F32.PACK_AB R23, R23, R22 ;  /* 0x000000161717723e */ /* 0x000fe400000000ff */
[----:B------:R-:W-:Y:S01]  /*5700*/  F2FP.F16.F32.PACK_AB R22, R21, R20 ;  /* 0x000000141516723e */ /* 0x000fe200000000ff */
[----:B------:R-:W-:Y:S01]  /*5710*/  IMAD.IADD R216, R2, 0x1, R209 ;  /* 0x0000000102d87824 */ /* 0x000fe200078e02d1 */
[----:B------:R-:W-:-:S02]  /*5720*/  F2FP.F16.F32.PACK_AB R20, R25, R24 ;  /* 0x000000181914723e */ /* 0x000fc400000000ff */
[----:B------:R-:W-:Y:S01]  /*5730*/  F2FP.F16.F32.PACK_AB R21, R27, R26 ;  /* 0x0000001a1b15723e */ /* 0x000fe200000000ff */
[C---:B------:R-:W-:Y:S01]  /*5740*/  VIADD R239, R216.reuse, 0xd880 ;  /* 0x0000d880d8ef7836 */ /* 0x040fe20000000000 */
[----:B------:R-:W-:Y:S01]  /*5750*/  F2FP.F16.F32.PACK_AB R15, R15, R14 ;  /* 0x0000000e0f0f723e */ /* 0x000fe200000000ff */
[C---:B------:R-:W-:Y:S01]  /*5760*/  VIADD R236, R216.reuse, 0xd8a0 ;  /* 0x0000d8a0d8ec7836 */ /* 0x040fe20000000000 */
[----:B------:R-:W-:Y:S01]  /*5770*/  F2FP.F16.F32.PACK_AB R14, R13, R12 ;  /* 0x0000000c0d0e723e */ /* 0x000fe200000000ff */
[C---:B------:R-:W-:Y:S01]  /*5780*/  VIADD R238, R216.reuse, 0xd8c0 ;  /* 0x0000d8c0d8ee7836 */ /* 0x040fe20000000000 */
[----:B------:R-:W-:Y:S01]  /*5790*/  SHF.R.U32.HI R208, RZ, 0x3, R239 ;  /* 0x00000003ffd07819 */ /* 0x000fe200000116ef */
[----:B------:R-:W-:Y:S01]  /*57a0*/  VIADD R216, R216, 0xd8e0 ;  /* 0x0000d8e0d8d87836 */ /* 0x000fe20000000000 */
[----:B------:R-:W-:Y:S02]  /*57b0*/  SHF.R.U32.HI R209, RZ, 0x3, R236 ;  /* 0x00000003ffd17819 */ /* 0x000fe400000116ec */
[----:B------:R-:W-:-:S02]  /*57c0*/  LOP3.LUT R239, R239, 0x70, R208, 0x78, !PT ;  /* 0x00000070efef7812 */ /* 0x000fc400078e78d0 */
[----:B------:R-:W-:Y:S02]  /*57d0*/  SHF.R.U32.HI R25, RZ, 0x3, R238 ;  /* 0x00000003ff197819 */ /* 0x000fe400000116ee */
[----:B------:R-:W-:Y:S01]  /*57e0*/  SHF.R.U32.HI R237, RZ, 0x3, R216 ;  /* 0x00000003ffed7819 */ /* 0x000fe200000116d8 */
[----:B------:R-:W2:Y:S01]  /*57f0*/  LDSM.16.MT88.4 R212, [R239] ;  /* 0x00000000efd4783b */ /* 0x000ea20000004200 */
[----:B------:R-:W-:Y:S02]  /*5800*/  LOP3.LUT R236, R236, 0x70, R209, 0x78, !PT ;  /* 0x00000070ecec7812 */ /* 0x000fe400078e78d1 */
[----:B------:R-:W-:Y:S01]  /*5810*/  LOP3.LUT R238, R238, 0x70, R25, 0x78, !PT ;  /* 0x00000070eeee7812 */ /* 0x000fe200078e7819 */
[----:B------:R-:W-:Y:S01]  /*5820*/  LDSM.16.MT88.4 R220, [R239+0x4000] ;  /* 0x00400000efdc783b */ /* 0x000fe20000004200 */
[----:B------:R-:W-:Y:S02]  /*5830*/  LOP3.LUT R237, R216, 0x70, R237, 0x78, !PT ;  /* 0x00000070d8ed7812 */ /* 0x000fe400078e78ed */
[----:B------:R-:W-:Y:S01]  /*5840*/  F2FP.F16.F32.PACK_AB R13, R19, R18 ;  /* 0x00000012130d723e */ /* 0x000fe200000000ff */
[----:B-1----:R-:W1:Y:S01]  /*5850*/  LDSM.16.MT88.4 R208, [R236] ;  /* 0x00000000ecd0783b */ /* 0x002e620000004200 */
[----:B------:R-:W-:-:S02]  /*5860*/  F2FP.F16.F32.PACK_AB R12, R17, R16 ;  /* 0x00000010110c723e */ /* 0x000fc400000000ff */
[----:B------:R-:W-:Y:S01]  /*5870*/  F2FP.F16.F32.PACK_AB R235, R235, R234 ;  /* 0x000000eaebeb723e */ /* 0x000fe200000000ff */
[----:B------:R-:W3:Y:S01]  /*5880*/  LDSM.16.MT88.4 R24, [R238] ;  /* 0x00000000ee18783b */ /* 0x000ee20000004200 */
[----:B------:R-:W-:Y:S02]  /*5890*/  F2FP.F16.F32.PACK_AB R234, R233, R232 ;  /* 0x000000e8e9ea723e */ /* 0x000fe400000000ff */
[----:B------:R-:W-:Y:S01]  /*58a0*/  F2FP.F16.F32.PACK_AB R233, R11, R10 ;  /* 0x0000000a0be9723e */ /* 0x000fe200000000ff */
[----:B------:R-:W4:Y:S01]  /*58b0*/  LDSM.16.MT88.4 R216, [R236+0x4000] ;  /* 0x00400000ecd8783b */ /* 0x000f220000004200 */
[----:B------:R-:W-:Y:S02]  /*58c0*/  F2FP.F16.F32.PACK_AB R232, R9, R8 ;  /* 0x0000000809e8723e */ /* 0x000fe400000000ff */
[----:B------:R-:W-:Y:S01]  /*58d0*/  F2FP.F16.F32.PACK_AB R179, R179, R178 ;  /* 0x000000b2b3b3723e */ /* 0x000fe200000000ff */
[----:B------:R-:W5:Y:S01]  /*58e0*/  LDSM.16.MT88.4 R224, [R237] ;  /* 0x00000000ede0783b */ /* 0x000f620000004200 */
[----:B------:R-:W-:-:S02]  /*58f0*/  F2FP.F16.F32.PACK_AB R178, R177, R176 ;  /* 0x000000b0b1b2723e */ /* 0x000fc400000000ff */
[----:B------:R-:W-:Y:S01]  /*5900*/  F2FP.F16.F32.PACK_AB R177, R175, R174 ;  /* 0x000000aeafb1723e */ /* 0x000fe200000000ff */
[----:B------:R-:W-:Y:S01]  /*5910*/  LDSM.16.MT88.4 R16, [R239+0x4800] ;  /* 0x00480000ef10783b */ /* 0x000fe20000004200 */
[----:B------:R-:W-:Y:S02]  /*5920*/  F2FP.F16.F32.PACK_AB R176, R173, R172 ;  /* 0x000000acadb0723e */ /* 0x000fe400000000ff */
[----:B------:R-:W-:Y:S01]  /*5930*/  F2FP.F16.F32.PACK_AB R187, R187, R186 ;  /* 0x000000babbbb723e */ /* 0x000fe200000000ff */
[----:B------:R-:W-:Y:S01]  /*5940*/  LDSM.16.MT88.4 R8, [R239+0x5000] ;  /* 0x00500000ef08783b */ /* 0x000fe20000004200 */
[----:B------:R-:W-:Y:S02]  /*5950*/  F2FP.F16.F32.PACK_AB R186, R185, R184 ;  /* 0x000000b8b9ba723e */ /* 0x000fe400000000ff */
[----:B------:R-:W-:Y:S01]  /*5960*/  F2FP.F16.F32.PACK_AB R185, R183, R182 ;  /* 0x000000b6b7b9723e */ /* 0x000fe200000000ff */
[----:B------:R-:W-:Y:S01]  /*5970*/  LDSM.16.MT88.4 R172, [R238+0xa000] ;  /* 0x00a00000eeac783b */ /* 0x000fe20000004200 */
[----:B------:R-:W-:-:S02]  /*5980*/  F2FP.F16.F32.PACK_AB R184, R181, R180 ;  /* 0x000000b4b5b8723e */ /* 0x000fc400000000ff */
[----:B------:R-:W-:Y:S01]  /*5990*/  F2FP.F16.F32.PACK_AB R195, R195, R194 ;  /* 0x000000c2c3c3723e */ /* 0x000fe200000000ff */
[----:B------:R-:W-:Y:S01]  /*59a0*/  LDSM.16.MT88.4 R180, [R238+0xb800] ;  /* 0x00b80000eeb4783b */ /* 0x000fe20000004200 */
[----:B------:R-:W-:Y:S02]  /*59b0*/  F2FP.F16.F32.PACK_AB R194, R193, R192 ;  /* 0x000000c0c1c2723e */ /* 0x000fe400000000ff */
[----:B------:R-:W-:Y:S01]  /*59c0*/  F2FP.F16.F32.PACK_AB R193, R191, R190 ;  /* 0x000000bebfc1723e */ /* 0x000fe200000000ff */
[----:B--2---:R-:W-:Y:S01]  /*59d0*/  HMMA.16816.F32 R168, R20, R212, R168 ;  /* 0x000000d414a8723c */ /* 0x004fe200000018a8 */
[----:B------:R-:W-:Y:S02]  /*59e0*/  F2FP.F16.F32.PACK_AB R192, R189, R188 ;  /* 0x000000bcbdc0723e */ /* 0x000fe400000000ff */
[----:B------:R-:W-:Y:S02]  /*59f0*/  F2FP.F16.F32.PACK_AB R203, R203, R202 ;  /* 0x000000cacbcb723e */ /* 0x000fe400000000ff */
[----:B------:R-:W-:-:S02]  /*5a00*/  F2FP.F16.F32.PACK_AB R202, R201, R200 ;  /* 0x000000c8c9ca723e */ /* 0x000fc400000000ff */
[----:B------:R-:W-:Y:S01]  /*5a10*/  F2FP.F16.F32.PACK_AB R201, R199, R198 ;  /* 0x000000c6c7c9723e */ /* 0x000fe200000000ff */
[C---:B------:R-:W-:Y:S01]  /*5a20*/  HMMA.16816.F32 R164, R20.reuse, R214, R164 ;  /* 0x000000d614a4723c */ /* 0x040fe200000018a4 */
[----:B------:R-:W2:Y:S01]  /*5a30*/  LDSM.16.MT88.4 R212, [R238+0x4000] ;  /* 0x00400000eed4783b */ /* 0x000ea20000004200 */
[----:B------:R-:W-:Y:S02]  /*5a40*/  F2FP.F16.F32.PACK_AB R200, R197, R196 ;  /* 0x000000c4c5c8723e */ /* 0x000fe400000000ff */
[----:B------:R-:W-:Y:S02]  /*5a50*/  PLOP3.LUT P0, PT, PT, PT, PT, 0x80, 0x8 ;  /* 0x000000000008781c */ /* 0x000fe40003f0f070 */
[----:B------:R-:W-:Y:S02]  /*5a60*/  LOP3.LUT R7, R7, 0x1, RZ, 0x3c, !PT ;  /* 0x0000000107077812 */ /* 0x000fe400078e3cff */
[C---:B-1----:R-:W-:Y:S08]  /*5a70*/  HMMA.16816.F32 R160, R20.reuse, R208, R160 ;  /* 0x000000d014a0723c */ /* 0x042ff000000018a0 */
[C---:B------:R-:W-:Y:S08]  /*5a80*/  HMMA.16816.F32 R156, R20.reuse, R210, R156 ;  /* 0x000000d2149c723c */ /* 0x040ff0000000189c */
[C---:B---3--:R-:W-:Y:S08]  /*5a90*/  HMMA.16816.F32 R152, R20.reuse, R24, R152 ;  /* 0x000000181498723c */ /* 0x048ff00000001898 */
[C---:B----4-:R-:W-:Y:S08]  /*5aa0*/  HMMA.16816.F32 R128, R20.reuse, R216, R128 ;  /* 0x000000d81480723c */ /* 0x050ff00000001880 */
[C---:B------:R-:W-:Y:S01]  /*5ab0*/  HMMA.16816.F32 R124, R20.reuse, R218, R124 ;  /* 0x000000da147c723c */ /* 0x040fe2000000187c */
[----:B------:R-:W1:Y:S07]  /*5ac0*/  LDSM.16.MT88.4 R216, [R238+0x8000] ;  /* 0x00800000eed8783b */ /* 0x000e6e0000004200 */
[C---:B------:R-:W-:Y:S01]  /*5ad0*/  HMMA.16816.F32 R24, R20.reuse, R26, R148 ;  /* 0x0000001a1418723c */ /* 0x040fe20000001894 */
[----:B------:R-:W3:Y:S07]  /*5ae0*/  LDSM.16.MT88.4 R148, [R237+0x4000] ;  /* 0x00400000ed94783b */ /* 0x000eee0000004200 */
[C---:B-----5:R-:W-:Y:S08]  /*5af0*/  HMMA.16816.F32 R144, R20.reuse, R224, R144 ;  /* 0x000000e01490723c */ /* 0x060ff00000001890 */
[C---:B------:R-:W-:Y:S01]  /*5b00*/  HMMA.16816.F32 R140, R20.reuse, R226, R140 ;  /* 0x000000e2148c723c */ /* 0x040fe2000000188c */
[----:B------:R-:W4:Y:S07]  /*5b10*/  LDSM.16.MT88.4 R224, [R239+0x8000] ;  /* 0x00800000efe0783b */ /* 0x000f2e0000004200 */
[C---:B------:R-:W-:Y:S08]  /*5b20*/  HMMA.16816.F32 R136, R20.reuse, R220, R136 ;  /* 0x000000dc1488723c */ /* 0x040ff00000001888 */
[C---:B------:R-:W-:Y:S01]  /*5b30*/  HMMA.16816.F32 R132, R20.reuse, R222, R132 ;  /* 0x000000de1484723c */ /* 0x040fe20000001884 */
[----:B------:R-:W5:Y:S07]  /*5b40*/  LDSM.16.MT88.4 R220, [R236+0x8000] ;  /* 0x00800000ecdc783b */ /* 0x000f6e0000004200 */
[C---:B--2---:R-:W-:Y:S01]  /*5b50*/  HMMA.16816.F32 R208, R20.reuse, R212, R120 ;  /* 0x000000d414d0723c */ /* 0x044fe20000001878 */
[----:B------:R-:W2:Y:S07]  /*5b60*/  LDSM.16.MT88.4 R120, [R237+0x8000] ;  /* 0x00800000ed78783b */ /* 0x000eae0000004200 */
[C---:B-1----:R-:W-:Y:S08]  /*5b70*/  HMMA.16816.F32 R40, R20.reuse, R216, R40 ;  /* 0x000000d81428723c */ /* 0x042ff00000001828 */
[C---:B------:R-:W-:Y:S08]  /*5b80*/  HMMA.16816.F32 R116, R20.reuse, R214, R116 ;  /* 0x000000d61474723c */ /* 0x040ff00000001874 */
[C---:B---3--:R-:W-:Y:S08]  /*5b90*/  HMMA.16816.F32 R112, R20.reuse, R148, R112 ;  /* 0x000000941470723c */ /* 0x048ff00000001870 */
[C---:B------:R-:W-:Y:S01]  /*5ba0*/  HMMA.16816.F32 R108, R20.reuse, R150, R108 ;  /* 0x00000096146c723c */ /* 0x040fe2000000186c */
[----:B------:R-:W1:Y:S07]  /*5bb0*/  LDSM.16.MT88.4 R148, [R236+0x800] ;  /* 0x00080000ec94783b */ /* 0x000e6e0000004200 */
[C---:B----4-:R-:W-:Y:S08]  /*5bc0*/  HMMA.16816.F32 R56, R20.reuse, R224, R56 ;  /* 0x000000e01438723c */ /* 0x050ff00000001838 */
[C---:B------:R-:W-:Y:S08]  /*5bd0*/  HMMA.16816.F32 R52, R20.reuse, R226, R52 ;  /* 0x000000e21434723c */ /* 0x040ff00000001834 */
[C---:B-----5:R-:W-:Y:S08]  /*5be0*/  HMMA.16816.F32 R48, R20.reuse, R220, R48 ;  /* 0x000000dc1430723c */ /* 0x060ff00000001830 */
[C---:B------:R-:W-:Y:S08]  /*5bf0*/  HMMA.16816.F32 R44, R20.reuse, R222, R44 ;  /* 0x000000de142c723c */ /* 0x040ff0000000182c */
[C---:B------:R-:W-:Y:S01]  /*5c00*/  HMMA.16816.F32 R216, R20.reuse, R218, R36 ;  /* 0x000000da14d8723c */ /* 0x040fe20000001824 */
[----:B------:R-:W3:Y:S07]  /*5c10*/  LDSM.16.MT88.4 R36, [R239+0x800] ;  /* 0x00080000ef24783b */ /* 0x000eee0000004200 */
[C---:B--2---:R-:W-:Y:S08]  /*5c20*/  HMMA.16816.F32 R32, R20.reuse, R120, R32 ;  /* 0x000000781420723c */ /* 0x044ff00000001820 */
[----:B------:R-:W-:Y:S01]  /*5c30*/  HMMA.16816.F32 R20, R20, R122, R28 ;  /* 0x0000007a1414723c */ /* 0x000fe2000000181c */
[----:B------:R-:W2:Y:S04]  /*5c40*/  LDSM.16.MT88.4 R28, [R238+0x800] ;  /* 0x00080000ee1c783b */ /* 0x000ea80000004200 */
[----:B------:R-:W4:Y:S03]  /*5c50*/  LDSM.16.MT88.4 R120, [R236+0x4800] ;  /* 0x00480000ec78783b */ /* 0x000f260000004200 */
[C---:B------:R-:W-:Y:S08]  /*5c60*/  HMMA.16816.F32 R136, R12.reuse, R16, R136 ;  /* 0x000000100c88723c */ /* 0x040ff00000001888 */
[C---:B------:R-:W-:Y:S01]  /*5c70*/  HMMA.16816.F32 R132, R12.reuse, R18, R132 ;  /* 0x000000120c84723c */ /* 0x040fe20000001884 */
[----:B------:R-:W-:Y:S07]  /*5c80*/  LDSM.16.MT88.4 R16, [R239+0x8800] ;  /* 0x00880000ef10783b */ /* 0x000fee0000004200 */
[C---:B-1----:R-:W-:Y:S08]  /*5c90*/  HMMA.16816.F32 R160, R12.reuse, R148, R160 ;  /* 0x000000940ca0723c */ /* 0x042ff000000018a0 */
[C---:B---3--:R-:W-:Y:S08]  /*5ca0*/  HMMA.16816.F32 R168, R12.reuse, R36, R168 ;  /* 0x000000240ca8723c */ /* 0x048ff000000018a8 */
[C---:B------:R-:W-:Y:S01]  /*5cb0*/  HMMA.16816.F32 R164, R12.reuse, R38, R164 ;  /* 0x000000260ca4723c */ /* 0x040fe200000018a4 */
[----:B------:R-:W1:Y:S07]  /*5cc0*/  LDSM.16.MT88.4 R36, [R237+0x800] ;  /* 0x00080000ed24783b */ /* 0x000e6e0000004200 */
[C---:B--2---:R-:W-:Y:S08]  /*5cd0*/  HMMA.16816.F32 R152, R12.reuse, R28, R152 ;  /* 0x0000001c0c98723c */ /* 0x044ff00000001898 */
[C---:B------:R-:W-:Y:S01]  /*5ce0*/  HMMA.16816.F32 R24, R12.reuse, R30, R24 ;  /* 0x0000001e0c18723c */ /* 0x040fe20000001818 */
[----:B------:R-:W2:Y:S07]  /*5cf0*/  LDSM.16.MT88.4 R28, [R237+0x4800] ;  /* 0x00480000ed1c783b */ /* 0x000eae0000004200 */
[C---:B----4-:R-:W-:Y:S08]  /*5d00*/  HMMA.16816.F32 R128, R12.reuse, R120, R128 ;  /* 0x000000780c80723c */ /* 0x050ff00000001880 */
[C---:B------:R-:W-:Y:S08]  /*5d10*/  HMMA.16816.F32 R124, R12.reuse, R122, R124 ;  /* 0x0000007a0c7c723c */ /* 0x040ff0000000187c */
[C---:B------:R-:W-:Y:S01]  /*5d20*/  HMMA.16816.F32 R156, R12.reuse, R150, R156 ;  /* 0x000000960c9c723c */ /* 0x040fe2000000189c */
[----:B------:R-:W3:Y:S07]  /*5d30*/  LDSM.16.MT88.4 R148, [R238+0x4800] ;  /* 0x00480000ee94783b */ /* 0x000eee0000004200 */
[C---:B-1----:R-:W-:Y:S08]  /*5d40*/  HMMA.16816.F32 R144, R12.reuse, R36, R144 ;  /* 0x000000240c90723c */ /* 0x042ff00000001890 */
[C---:B------:R-:W-:Y:S01]  /*5d50*/  HMMA.16816.F32 R140, R12.reuse, R38, R140 ;  /* 0x000000260c8c723c */ /* 0x040fe2000000188c */
[----:B------:R-:W1:Y:S07]  /*5d60*/  LDSM.16.MT88.4 R36, [R236+0x8800] ;  /* 0x00880000ec24783b */ /* 0x000e6e0000004200 */
[C---:B--2---:R-:W-:Y:S01]  /*5d70*/  HMMA.16816.F32 R120, R12.reuse, R28, R112 ;  /* 0x0000001c0c78723c */ /* 0x044fe20000001870 */
[----:B------:R-:W2:Y:S07]  /*5d80*/  LDSM.16.MT88.4 R112, [R238+0x8800] ;  /* 0x00880000ee70783b */ /* 0x000eae0000004200 */
[C---:B------:R-:W-:Y:S01]  /*5d90*/  HMMA.16816.F32 R108, R12.reuse, R30, R108 ;  /* 0x0000001e0c6c723c */ /* 0x040fe2000000186c */
[----:B------:R-:W4:Y:S07]  /*5da0*/  LDSM.16.MT88.4 R28, [R237+0x8800] ;  /* 0x00880000ed1c783b */ /* 0x000f2e0000004200 */
[C---:B------:R-:W-:Y:S08]  /*5db0*/  HMMA.16816.F32 R56, R12.reuse, R16, R56 ;  /* 0x000000100c38723c */ /* 0x040ff00000001838 */
[C---:B------:R-:W-:Y:S01]  /*5dc0*/  HMMA.16816.F32 R52, R12.reuse, R18, R52 ;  /* 0x000000120c34723c */ /* 0x040fe20000001834 */
[----:B------:R-:W5:Y:S07]  /*5dd0*/  LDSM.16.MT88.4 R16, [R239+0x1000] ;  /* 0x00100000ef10783b */ /* 0x000f6e0000004200 */
[C---:B---3--:R-:W-:Y:S08]  /*5de0*/  HMMA.16816.F32 R208, R12.reuse, R148, R208 ;  /* 0x000000940cd0723c */ /* 0x048ff000000018d0 */
[C---:B------:R-:W-:Y:S01]  /*5df0*/  HMMA.16816.F32 R116, R12.reuse, R150, R116 ;  /* 0x000000960c74723c */ /* 0x040fe20000001874 */
[----:B------:R-:W-:Y:S07]  /*5e00*/  LDSM.16.MT88.4 R148, [R237+0x1000] ;  /* 0x00100000ed94783b */ /* 0x000fee0000004200 */
[C---:B-1----:R-:W-:Y:S08]  /*5e10*/  HMMA.16816.F32 R48, R12.reuse, R36, R48 ;  /* 0x000000240c30723c */ /* 0x042ff00000001830 */
[C---:B------:R-:W-:Y:S01]  /*5e20*/  HMMA.16816.F32 R44, R12.reuse, R38, R44 ;  /* 0x000000260c2c723c */ /* 0x040fe2000000182c */
[----:B------:R-:W1:Y:S07]  /*5e30*/  LDSM.16.MT88.4 R36, [R236+0x1000] ;  /* 0x00100000ec24783b */ /* 0x000e6e0000004200 */
[C---:B--2---:R-:W-:Y:S08]  /*5e40*/  HMMA.16816.F32 R40, R12.reuse, R112, R40 ;  /* 0x000000700c28723c */ /* 0x044ff00000001828 */
[C---:B------:R-:W-:Y:S01]  /*5e50*/  HMMA.16816.F32 R216, R12.reuse, R114, R216 ;  /* 0x000000720cd8723c */ /* 0x040fe200000018d8 */
[----:B------:R-:W-:Y:S07]  /*5e60*/  LDSM.16.MT88.4 R112, [R238+0x1000] ;  /* 0x00100000ee70783b */ /* 0x000fee0000004200 */
[C---:B----4-:R-:W-:Y:S08]  /*5e70*/  HMMA.16816.F32 R32, R12.reuse, R28, R32 ;  /* 0x0000001c0c20723c */ /* 0x050ff00000001820 */
[----:B------:R-:W-:Y:S01]  /*5e80*/  HMMA.16816.F32 R20, R12, R30, R20 ;  /* 0x0000001e0c14723c */ /* 0x000fe20000001814 */
[----:B------:R-:W2:Y:S04]  /*5e90*/  LDSM.16.MT88.4 R12, [R236+0x5000] ;  /* 0x00500000ec0c783b */ /* 0x000ea80000004200 */
[----:B------:R-:W-:Y:S03]  /*5ea0*/  LDSM.16.MT88.4 R28, [R237+0x5000] ;  /* 0x00500000ed1c783b */ /* 0x000fe60000004200 */
[C---:B-----5:R-:W-:Y:S08]  /*5eb0*/  HMMA.16816.F32 R168, R232.reuse, R16, R168 ;  /* 0x00000010e8a8723c */ /* 0x060ff000000018a8 */
[C---:B------:R-:W-:Y:S01]  /*5ec0*/  HMMA.16816.F32 R164, R232.reuse, R18, R164 ;  /* 0x00000012e8a4723c */ /* 0x040fe200000018a4 */
[----:B------:R-:W3:Y:S07]  /*5ed0*/  LDSM.16.MT88.4 R16, [R238+0x5000] ;  /* 0x00500000ee10783b */ /* 0x000eee0000004200 */
[C---:B------:R-:W-:Y:S08]  /*5ee0*/  HMMA.16816.F32 R136, R232.reuse, R8, R136 ;  /* 0x00000008e888723c */ /* 0x040ff00000001888 */
[C---:B------:R-:W-:Y:S01]  /*5ef0*/  HMMA.16816.F32 R132, R232.reuse, R10, R132 ;  /* 0x0000000ae884723c */ /* 0x040fe20000001884 */
[----:B------:R-:W4:Y:S07]  /*5f00*/  LDSM.16.MT88.4 R8, [R236+0x9000] ;  /* 0x00900000ec08783b */ /* 0x000f2e0000004200 */
[C---:B-1----:R-:W-:Y:S08]  /*5f10*/  HMMA.16816.F32 R160, R232.reuse, R36, R160 ;  /* 0x00000024e8a0723c */ /* 0x042ff000000018a0 */
[C---:B--2---:R-:W-:Y:S08]  /*5f20*/  HMMA.16816.F32 R128, R232.reuse, R12, R128 ;  /* 0x0000000ce880723c */ /* 0x044ff00000001880 */
[C---:B------:R-:W-:Y:S01]  /*5f30*/  HMMA.16816.F32 R124, R232.reuse, R14, R124 ;  /* 0x0000000ee87c723c */ /* 0x040fe2000000187c */
[----:B------:R-:W1:Y:S07]  /*5f40*/  LDSM.16.MT88.4 R12, [R238+0x9000] ;  /* 0x00900000ee0c783b */ /* 0x000e6e0000004200 */
[C---:B---3--:R-:W-:Y:S08]  /*5f50*/  HMMA.16816.F32 R208, R232.reuse, R16, R208 ;  /* 0x00000010e8d0723c */ /* 0x048ff000000018d0 */
[C---:B------:R-:W-:Y:S01]  /*5f60*/  HMMA.16816.F32 R116, R232.reuse, R18, R116 ;  /* 0x00000012e874723c */ /* 0x040fe20000001874 */
[----:B------:R-:W2:Y:S07]  /*5f70*/  LDSM.16.MT88.4 R16, [R239+0x1800] ;  /* 0x00180000ef10783b */ /* 0x000eae0000004200 */
[C---:B----4-:R-:W-:Y:S08]  /*5f80*/  HMMA.16816.F32 R48, R232.reuse, R8, R48 ;  /* 0x00000008e830723c */ /* 0x050ff00000001830 */
[C---:B------:R-:W-:Y:S01]  /*5f90*/  HMMA.16816.F32 R44, R232.reuse, R10, R44 ;  /* 0x0000000ae82c723c */ /* 0x040fe2000000182c */
[----:B------:R-:W3:Y:S07]  /*5fa0*/  LDSM.16.MT88.4 R8, [R236+0x1800] ;  /* 0x00180000ec08783b */ /* 0x000eee0000004200 */
[C---:B------:R-:W-:Y:S01]  /*5fb0*/  HMMA.16816.F32 R156, R232.reuse, R38, R156 ;  /* 0x00000026e89c723c */ /* 0x040fe2000000189c */
[----:B------:R-:W-:Y:S07]  /*5fc0*/  LDSM.16.MT88.4 R36, [R239+0x9000] ;  /* 0x00900000ef24783b */ /* 0x000fee0000004200 */
[C---:B-1----:R-:W-:Y:S08]  /*5fd0*/  HMMA.16816.F32 R40, R232.reuse, R12, R40 ;  /* 0x0000000ce828723c */ /* 0x042ff00000001828 */
[----:B------:R-:W-:Y:S01]  /*5fe0*/  HMMA.16816.F32 R216, R232, R14, R216 ;  /* 0x0000000ee8d8723c */ /* 0x000fe200000018d8 */
[----:B------:R-:W1:Y:S07]  /*5ff0*/  LDSM.16.MT88.4 R12, [R238+0x1800] ;  /* 0x00180000ee0c783b */ /* 0x000e6e0000004200 */
[C---:B--2---:R-:W-:Y:S08]  /*6000*/  HMMA.16816.F32 R168, R176.reuse, R16, R168 ;  /* 0x00000010b0a8723c */ /* 0x044ff000000018a8 */
[----:B------:R-:W-:Y:S01]  /*6010*/  HMMA.16816.F32 R164, R176, R18, R164 ;  /* 0x00000012b0a4723c */ /* 0x000fe200000018a4 */
[----:B------:R-:W2:Y:S07]  /*6020*/  LDSM.16.MT88.4 R16, [R236+0x5800] ;  /* 0x00580000ec10783b */ /* 0x000eae0000004200 */
[C---:B------:R-:W-:Y:S08]  /*6030*/  HMMA.16816.F32 R120, R232.reuse, R28, R120 ;  /* 0x0000001ce878723c */ /* 0x040ff00000001878 */
[C---:B------:R-:W-:Y:S01]  /*6040*/  HMMA.16816.F32 R108, R232.reuse, R30, R108 ;  /* 0x0000001ee86c723c */ /* 0x040fe2000000186c */
[----:B------:R-:W4:Y:S07]  /*6050*/  LDSM.16.MT88.4 R28, [R237+0x1800] ;  /* 0x00180000ed1c783b */ /* 0x000f2e0000004200 */
[C---:B------:R-:W-:Y:S08]  /*6060*/  HMMA.16816.F32 R152, R232.reuse, R112, R152 ;  /* 0x00000070e898723c */ /* 0x040ff00000001898 */
[----:B------:R-:W-:Y:S01]  /*6070*/  HMMA.16816.F32 R24, R232, R114, R24 ;  /* 0x00000072e818723c */ /* 0x000fe20000001818 */
[----:B------:R-:W-:Y:S07]  /*6080*/  LDSM.16.MT88.4 R112, [R237+0x9000] ;  /* 0x00900000ed70783b */ /* 0x000fee0000004200 */
[C---:B---3--:R-:W-:Y:S08]  /*6090*/  HMMA.16816.F32 R160, R176.reuse, R8, R160 ;  /* 0x00000008b0a0723c */ /* 0x048ff000000018a0 */
[----:B------:R-:W-:Y:S01]  /*60a0*/  HMMA.16816.F32 R156, R176, R10, R156 ;  /* 0x0000000ab09c723c */ /* 0x000fe2000000189c */
[----:B------:R-:W3:Y:S07]  /*60b0*/  LDSM.16.MT88.4 R8, [R238+0x5800] ;  /* 0x00580000ee08783b */ /* 0x000eee0000004200 */
[C---:B------:R-:W-:Y:S08]  /*60c0*/  HMMA.16816.F32 R144, R232.reuse, R148, R144 ;  /* 0x00000094e890723c */ /* 0x040ff00000001890 */
[----:B------:R-:W-:Y:S01]  /*60d0*/  HMMA.16816.F32 R140, R232, R150, R140 ;  /* 0x00000096e88c723c */ /* 0x000fe2000000188c */
[----:B------:R-:W-:Y:S07]  /*60e0*/  LDSM.16.MT88.4 R148, [R238+0x6000] ;  /* 0x00600000ee94783b */ /* 0x000fee0000004200 */
[C---:B-1----:R-:W-:Y:S08]  /*60f0*/  HMMA.16816.F32 R152, R176.reuse, R12, R152 ;  /* 0x0000000cb098723c */ /* 0x042ff00000001898 */
[C---:B------:R-:W-:Y:S01]  /*6100*/  HMMA.16816.F32 R24, R176.reuse, R14, R24 ;  /* 0x0000000eb018723c */ /* 0x040fe20000001818 */
[----:B------:R-:W1:Y:S07]  /*6110*/  LDSM.16.MT88.4 R12, [R237+0x5800] ;  /* 0x00580000ed0c783b */ /* 0x000e6e0000004200 */
[C---:B--2---:R-:W-:Y:S08]  /*6120*/  HMMA.16816.F32 R128, R176.reuse, R16, R128 ;  /* 0x00000010b080723c */ /* 0x044ff00000001880 */
[C---:B------:R-:W-:Y:S01]  /*6130*/  HMMA.16816.F32 R124, R176.reuse, R18, R124 ;  /* 0x00000012b07c723c */ /* 0x040fe2000000187c */
[----:B------:R-:W2:Y:S07]  /*6140*/  LDSM.16.MT88.4 R16, [R238+0x9800] ;  /* 0x00980000ee10783b */ /* 0x000eae0000004200 */
[C---:B----4-:R-:W-:Y:S08]  /*6150*/  HMMA.16816.F32 R144, R176.reuse, R28, R144 ;  /* 0x0000001cb090723c */ /* 0x050ff00000001890 */
[C---:B------:R-:W-:Y:S01]  /*6160*/  HMMA.16816.F32 R140, R176.reuse, R30, R140 ;  /* 0x0000001eb08c723c */ /* 0x040fe2000000188c */
[----:B------:R-:W4:Y:S07]  /*6170*/  LDSM.16.MT88.4 R28, [R239+0x9800] ;  /* 0x00980000ef1c783b */ /* 0x000f2e0000004200 */
[C---:B---3--:R-:W-:Y:S08]  /*6180*/  HMMA.16816.F32 R208, R176.reuse, R8, R208 ;  /* 0x00000008b0d0723c */ /* 0x048ff000000018d0 */
[----:B------:R-:W-:Y:S01]  /*6190*/  HMMA.16816.F32 R116, R176, R10, R116 ;  /* 0x0000000ab074723c */ /* 0x000fe20000001874 */
[----:B------:R-:W3:Y:S07]  /*61a0*/  LDSM.16.MT88.4 R8, [R237+0x9800] ;  /* 0x00980000ed08783b */ /* 0x000eee0000004200 */
[C---:B------:R-:W-:Y:S08]  /*61b0*/  HMMA.16816.F32 R56, R232.reuse, R36, R56 ;  /* 0x00000024e838723c */ /* 0x040ff00000001838 */
[----:B------:R-:W-:Y:S01]  /*61c0*/  HMMA.16816.F32 R52, R232, R38, R52 ;  /* 0x00000026e834723c */ /* 0x000fe20000001834 */
[----:B------:R-:W5:Y:S07]  /*61d0*/  LDSM.16.MT88.4 R36, [R239+0x5800] ;  /* 0x00580000ef24783b */ /* 0x000f6e0000004200 */
[C---:B-1----:R-:W-:Y:S08]  /*61e0*/  HMMA.16816.F32 R120, R176.reuse, R12, R120 ;  /* 0x0000000cb078723c */ /* 0x042ff00000001878 */
[----:B------:R-:W-:Y:S01]  /*61f0*/  HMMA.16816.F32 R108, R176, R14, R108 ;  /* 0x0000000eb06c723c */ /* 0x000fe2000000186c */
[----:B------:R-:W1:Y:S07]  /*6200*/  LDSM.16.MT88.4 R12, [R239+0x2000] ;  /* 0x00200000ef0c783b */ /* 0x000e6e0000004200 */
[C---:B------:R-:W-:Y:S08]  /*6210*/  HMMA.16816.F32 R32, R232.reuse, R112, R32 ;  /* 0x00000070e820723c */ /* 0x040ff00000001820 */
[----:B------:R-:W-:Y:S01]  /*6220*/  HMMA.16816.F32 R20, R232, R114, R20 ;  /* 0x00000072e814723c */ /* 0x000fe20000001814 */
[----:B------:R-:W-:Y:S07]  /*6230*/  LDSM.16.MT88.4 R112, [R239+0x6000] ;  /* 0x00600000ef70783b */ /* 0x000fee0000004200 */
[C---:B--2---:R-:W-:Y:S08]  /*6240*/  HMMA.16816.F32 R40, R176.reuse, R16, R40 ;  /* 0x00000010b028723c */ /* 0x044ff00000001828 */
[C---:B------:R-:W-:Y:S01]  /*6250*/  HMMA.16816.F32 R216, R176.reuse, R18, R216 ;  /* 0x00000012b0d8723c */ /* 0x040fe200000018d8 */
[----:B------:R-:W2:Y:S07]  /*6260*/  LDSM.16.MT88.4 R16, [R238+0x2000] ;  /* 0x00200000ee10783b */ /* 0x000eae0000004200 */
[C---:B----4-:R-:W-:Y:S08]  /*6270*/  HMMA.16816.F32 R56, R176.reuse, R28, R56 ;  /* 0x0000001cb038723c */ /* 0x050ff00000001838 */
[C---:B------:R-:W-:Y:S01]  /*6280*/  HMMA.16816.F32 R52, R176.reuse, R30, R52 ;  /* 0x0000001eb034723c */ /* 0x040fe20000001834 */
[----:B------:R-:W4:Y:S07]  /*6290*/  LDSM.16.MT88.4 R28, [R236+0x2000] ;  /* 0x00200000ec1c783b */ /* 0x000f2e0000004200 */
[C---:B---3--:R-:W-:Y:S08]  /*62a0*/  HMMA.16816.F32 R32, R176.reuse, R8, R32 ;  /* 0x00000008b020723c */ /* 0x048ff00000001820 */
[C---:B------:R-:W-:Y:S01]  /*62b0*/  HMMA.16816.F32 R20, R176.reuse, R10, R20 ;  /* 0x0000000ab014723c */ /* 0x040fe20000001814 */
[----:B------:R-:W3:Y:S07]  /*62c0*/  LDSM.16.MT88.4 R8, [R237+0x2000] ;  /* 0x00200000ed08783b */ /* 0x000eee0000004200 */
[C---:B-----5:R-:W-:Y:S08]  /*62d0*/  HMMA.16816.F32 R136, R176.reuse, R36, R136 ;  /* 0x00000024b088723c */ /* 0x060ff00000001888 */
[----:B------:R-:W-:Y:S01]  /*62e0*/  HMMA.16816.F32 R132, R176, R38, R132 ;  /* 0x00000026b084723c */ /* 0x000fe20000001884 */
[----:B------:R-:W5:Y:S07]  /*62f0*/  LDSM.16.MT88.4 R36, [R236+0x9800] ;  /* 0x00980000ec24783b */ /* 0x000f6e0000004200 */
        /* <DEDUP_REMOVED lines=12> */
[C---:B-----5:R-:W-:Y:S08]  /*63c0*/  HMMA.16816.F32 R48, R176.reuse, R36, R48 ;  /* 0x00000024b030723c */ /* 0x060ff00000001830 */
[----:B------:R-:W-:Y:S01]  /*63d0*/  HMMA.16816.F32 R44, R176, R38, R44 ;  /* 0x00000026b02c723c */ /* 0x000fe2000000182c */
[----:B------:R-:W5:Y:S04]  /*63e0*/  LDSM.16.MT88.4 R36, [R236+0x6000] ;  /* 0x00600000ec24783b */ /* 0x000f680000004200 */
[----:B------:R-:W-:Y:S03]  /*63f0*/  LDSM.16.MT88.4 R176, [R236+0xa000] ;  /* 0x00a00000ecb0783b */ /* 0x000fe60000004200 */
[C---:B------:R-:W-:Y:S08]  /*6400*/  HMMA.16816.F32 R208, R184.reuse, R148, R208 ;  /* 0x00000094b8d0723c */ /* 0x040ff000000018d0 */
[C---:B------:R-:W-:Y:S01]  /*6410*/  HMMA.16816.F32 R116, R184.reuse, R150, R116 ;  /* 0x00000096b874723c */ /* 0x040fe20000001874 */
[----:B------:R-:W3:Y:S07]  /*6420*/  LDSM.16.MT88.4 R148, [R238+0x6800] ;  /* 0x00680000ee94783b */ /* 0x000eee0000004200 */
[C---:B-1----:R-:W-:Y:S08]  /*6430*/  HMMA.16816.F32 R120, R184.reuse, R12, R120 ;  /* 0x0000000cb878723c */ /* 0x042ff00000001878 */
[C---:B------:R-:W-:Y:S01]  /*6440*/  HMMA.16816.F32 R108, R184.reuse, R14, R108 ;  /* 0x0000000eb86c723c */ /* 0x040fe2000000186c */
[----:B------:R-:W1:Y:S07]  /*6450*/  LDSM.16.MT88.4 R12, [R236+0x2800] ;  /* 0x00280000ec0c783b */ /* 0x000e6e0000004200 */
[C---:B--2---:R-:W-:Y:S08]  /*6460*/  HMMA.16816.F32 R32, R184.reuse, R16, R32 ;  /* 0x00000010b820723c */ /* 0x044ff00000001820 */
[C---:B------:R-:W-:Y:S01]  /*6470*/  HMMA.16816.F32 R20, R184.reuse, R18, R20 ;  /* 0x00000012b814723c */ /* 0x040fe20000001814 */
[----:B------:R-:W2:Y:S07]  /*6480*/  LDSM.16.MT88.4 R16, [R236+0x6800] ;  /* 0x00680000ec10783b */ /* 0x000eae0000004200 */
[C---:B----4-:R-:W-:Y:S08]  /*6490*/  HMMA.16816.F32 R56, R184.reuse, R28, R56 ;  /* 0x0000001cb838723c */ /* 0x050ff00000001838 */
[----:B------:R-:W-:Y:S01]  /*64a0*/  HMMA.16816.F32 R52, R184, R30, R52 ;  /* 0x0000001eb834723c */ /* 0x000fe20000001834 */
[----:B------:R-:W4:Y:S07]  /*64b0*/  LDSM.16.MT88.4 R28, [R238+0x2800] ;  /* 0x00280000ee1c783b */ /* 0x000f2e0000004200 */
[C---:B---3--:R-:W-:Y:S08]  /*64c0*/  HMMA.16816.F32 R168, R192.reuse, R8, R168 ;  /* 0x00000008c0a8723c */ /* 0x048ff000000018a8 */
[----:B------:R-:W-:Y:S01]  /*64d0*/  HMMA.16816.F32 R164, R192, R10, R164 ;  /* 0x0000000ac0a4723c */ /* 0x000fe200000018a4 */
[----:B------:R-:W3:Y:S07]  /*64e0*/  LDSM.16.MT88.4 R8, [R237+0x6800] ;  /* 0x00680000ed08783b */ /* 0x000eee0000004200 */
[C---:B-----5:R-:W-:Y:S08]  /*64f0*/  HMMA.16816.F32 R128, R184.reuse, R36, R128 ;  /* 0x00000024b880723c */ /* 0x060ff00000001880 */
[----:B------:R-:W-:Y:S01]  /*6500*/  HMMA.16816.F32 R124, R184, R38, R124 ;  /* 0x00000026b87c723c */ /* 0x000fe2000000187c */
[----:B------:R-:W5:Y:S07]  /*6510*/  LDSM.16.MT88.4 R36, [R239+0x6800] ;  /* 0x00680000ef24783b */ /* 0x000f6e0000004200 */
[C---:B------:R-:W-:Y:S08]  /*6520*/  HMMA.16816.F32 R208, R192.reuse, R148, R208 ;  /* 0x00000094c0d0723c */ /* 0x040ff000000018d0 */
[C---:B------:R-:W-:Y:S01]  /*6530*/  HMMA.16816.F32 R116, R192.reuse, R150, R116 ;  /* 0x00000096c074723c */ /* 0x040fe20000001874 */
[----:B------:R-:W3:Y:S07]  /*6540*/  LDSM.16.MT88.4 R148, [R238+0x3000] ;  /* 0x00300000ee94783b */ /* 0x000eee0000004200 */
[C---:B-1----:R-:W-:Y:S08]  /*6550*/  HMMA.16816.F32 R160, R192.reuse, R12, R160 ;  /* 0x0000000cc0a0723c */ /* 0x042ff000000018a0 */
[----:B------:R-:W-:Y:S01]  /*6560*/  HMMA.16816.F32 R156, R192, R14, R156 ;  /* 0x0000000ec09c723c */ /* 0x000fe2000000189c */
[----:B------:R-:W1:Y:S07]  /*6570*/  LDSM.16.MT88.4 R12, [R238+0xa800] ;  /* 0x00a80000ee0c783b */ /* 0x000e6e0000004200 */
[C---:B------:R-:W-:Y:S08]  /*6580*/  HMMA.16816.F32 R136, R184.reuse, R112, R136 ;  /* 0x00000070b888723c */ /* 0x040ff00000001888 */
[----:B------:R-:W-:Y:S01]  /*6590*/  HMMA.16816.F32 R132, R184, R114, R132 ;  /* 0x00000072b884723c */ /* 0x000fe20000001884 */
[----:B------:R-:W1:Y:S07]  /*65a0*/  LDSM.16.MT88.4 R112, [R237+0x2800] ;  /* 0x00280000ed70783b */ /* 0x000e6e0000004200 */
[C---:B--2---:R-:W-:Y:S08]  /*65b0*/  HMMA.16816.F32 R128, R192.reuse, R16, R128 ;  /* 0x00000010c080723c */ /* 0x044ff00000001880 */
[C---:B------:R-:W-:Y:S01]  /*65c0*/  HMMA.16816.F32 R124, R192.reuse, R18, R124 ;  /* 0x00000012c07c723c */ /* 0x040fe2000000187c */
[----:B------:R-:W2:Y:S07]  /*65d0*/  LDSM.16.MT88.4 R16, [R239+0x3000] ;  /* 0x00300000ef10783b */ /* 0x000eae0000004200 */
[C---:B----4-:R-:W-:Y:S08]  /*65e0*/  HMMA.16816.F32 R152, R192.reuse, R28, R152 ;  /* 0x0000001cc098723c */ /* 0x050ff00000001898 */
[----:B------:R-:W-:Y:S01]  /*65f0*/  HMMA.16816.F32 R24, R192, R30, R24 ;  /* 0x0000001ec018723c */ /* 0x000fe20000001818 */
[----:B------:R-:W4:Y:S07]  /*6600*/  LDSM.16.MT88.4 R28, [R237+0xa800] ;  /* 0x00a80000ed1c783b */ /* 0x000f2e0000004200 */
[C---:B------:R-:W-:Y:S08]  /*6610*/  HMMA.16816.F32 R40, R184.reuse, R172, R40 ;  /* 0x000000acb828723c */ /* 0x040ff00000001828 */
[----:B------:R-:W-:Y:S01]  /*6620*/  HMMA.16816.F32 R216, R184, R174, R216 ;  /* 0x000000aeb8d8723c */ /* 0x000fe200000018d8 */
[----:B------:R-:W1:Y:S07]  /*6630*/  LDSM.16.MT88.4 R172, [R236+0xa800] ;  /* 0x00a80000ecac783b */ /* 0x000e6e0000004200 */
[C---:B---3--:R-:W-:Y:S08]  /*6640*/  HMMA.16816.F32 R120, R192.reuse, R8, R120 ;  /* 0x00000008c078723c */ /* 0x048ff00000001878 */
[C---:B------:R-:W-:Y:S01]  /*6650*/  HMMA.16816.F32 R108, R192.reuse, R10, R108 ;  /* 0x0000000ac06c723c */ /* 0x040fe2000000186c */
[----:B------:R-:W3:Y:S07]  /*6660*/  LDSM.16.MT88.4 R8, [R237+0x3000] ;  /* 0x00300000ed08783b */ /* 0x000eee0000004200 */
[C---:B-----5:R-:W-:Y:S08]  /*6670*/  HMMA.16816.F32 R136, R192.reuse, R36, R136 ;  /* 0x00000024c088723c */ /* 0x060ff00000001888 */
[----:B------:R-:W-:Y:S01]  /*6680*/  HMMA.16816.F32 R132, R192, R38, R132 ;  /* 0x00000026c084723c */ /* 0x000fe20000001884 */
[----:B------:R-:W5:Y:S07]  /*6690*/  LDSM.16.MT88.4 R36, [R236+0x3000] ;  /* 0x00300000ec24783b */ /* 0x000f6e0000004200 */
[C---:B------:R-:W-:Y:S08]  /*66a0*/  HMMA.16816.F32 R152, R200.reuse, R148, R152 ;  /* 0x00000094c898723c */ /* 0x040ff00000001898 */
[----:B------:R-:W-:Y:S01]  /*66b0*/  HMMA.16816.F32 R24, R200, R150, R24 ;  /* 0x00000096c818723c */ /* 0x000fe20000001818 */
[----:B------:R-:W2:Y:S07]  /*66c0*/  LDSM.16.MT88.4 R148, [R236+0xb000] ;  /* 0x00b00000ec94783b */ /* 0x000eae0000004200 */
[C---:B------:R-:W-:Y:S08]  /*66d0*/  HMMA.16816.F32 R48, R184.reuse, R176, R48 ;  /* 0x000000b0b830723c */ /* 0x040ff00000001830 */
[----:B------:R-:W-:Y:S01]  /*66e0*/  HMMA.16816.F32 R44, R184, R178, R44 ;  /* 0x000000b2b82c723c */ /* 0x000fe2000000182c */
[----:B------:R-:W3:Y:S04]  /*66f0*/  LDSM.16.MT88.4 R176, [R239+0xa800] ;  /* 0x00a80000efb0783b */ /* 0x000ee80000004200 */
[----:B------:R-:W-:Y:S03]  /*6700*/  LDSM.16.MT88.4 R184, [R237+0x3800] ;  /* 0x00380000edb8783b */ /* 0x000fe60000004200 */
[C---:B-1----:R-:W-:Y:S08]  /*6710*/  HMMA.16816.F32 R40, R192.reuse, R12, R40 ;  /* 0x0000000cc028723c */ /* 0x042ff00000001828 */
[C---:B------:R-:W-:Y:S01]  /*6720*/  HMMA.16816.F32 R216, R192.reuse, R14, R216 ;  /* 0x0000000ec0d8723c */ /* 0x040fe200000018d8 */
[----:B------:R-:W1:Y:S07]  /*6730*/  LDSM.16.MT88.4 R12, [R238+0x7000] ;  /* 0x00700000ee0c783b */ /* 0x000e6e0000004200 */
[C---:B------:R-:W-:Y:S08]  /*6740*/  HMMA.16816.F32 R144, R192.reuse, R112, R144 ;  /* 0x00000070c090723c */ /* 0x040ff00000001890 */
[----:B------:R-:W-:Y:S01]  /*6750*/  HMMA.16816.F32 R140, R192, R114, R140 ;  /* 0x00000072c08c723c */ /* 0x000fe2000000188c */
[----:B------:R-:W1:Y:S07]  /*6760*/  LDSM.16.MT88.4 R112, [R239+0x7000] ;  /* 0x00700000ef70783b */ /* 0x000e6e0000004200 */
[C---:B--2---:R-:W-:Y:S08]  /*6770*/  HMMA.16816.F32 R168, R200.reuse, R16, R168 ;  /* 0x00000010c8a8723c */ /* 0x044ff000000018a8 */
[----:B------:R-:W-:Y:S01]  /*6780*/  HMMA.16816.F32 R164, R200, R18, R164 ;  /* 0x00000012c8a4723c */ /* 0x000fe200000018a4 */
[----:B------:R-:W2:Y:S07]  /*6790*/  LDSM.16.MT88.4 R16, [R237+0x7000] ;  /* 0x00700000ed10783b */ /* 0x000eae0000004200 */
[C---:B----4-:R-:W-:Y:S08]  /*67a0*/  HMMA.16816.F32 R32, R192.reuse, R28, R32 ;  /* 0x0000001cc020723c */ /* 0x050ff00000001820 */
[C---:B------:R-:W-:Y:S01]  /*67b0*/  HMMA.16816.F32 R20, R192.reuse, R30, R20 ;  /* 0x0000001ec014723c */ /* 0x040fe20000001814 */
[----:B------:R-:W4:Y:S07]  /*67c0*/  LDSM.16.MT88.4 R28, [R236+0x7000] ;  /* 0x00700000ec1c783b */ /* 0x000f2e0000004200 */
[C---:B------:R-:W-:Y:S08]  /*67d0*/  HMMA.16816.F32 R48, R192.reuse, R172, R48 ;  /* 0x000000acc030723c */ /* 0x040ff00000001830 */
[----:B------:R-:W-:Y:S01]  /*67e0*/  HMMA.16816.F32 R44, R192, R174, R44 ;  /* 0x000000aec02c723c */ /* 0x000fe2000000182c */
[----:B------:R-:W-:Y:S07]  /*67f0*/  LDSM.16.MT88.4 R172, [R238+0xb000] ;  /* 0x00b00000eeac783b */ /* 0x000fee0000004200 */
[C---:B---3--:R-:W-:Y:S08]  /*6800*/  HMMA.16816.F32 R144, R200.reuse, R8, R144 ;  /* 0x00000008c890723c */ /* 0x048ff00000001890 */
[C---:B------:R-:W-:Y:S01]  /*6810*/  HMMA.16816.F32 R140, R200.reuse, R10, R140 ;  /* 0x0000000ac88c723c */ /* 0x040fe2000000188c */
[----:B------:R-:W-:Y:S07]  /*6820*/  LDSM.16.MT88.4 R8, [R239+0x3800] ;  /* 0x00380000ef08783b */ /* 0x000fee0000004200 */
[C---:B-----5:R-:W-:Y:S08]  /*6830*/  HMMA.16816.F32 R160, R200.reuse, R36, R160 ;  /* 0x00000024c8a0723c */ /* 0x060ff000000018a0 */
[C---:B------:R-:W-:Y:S01]  /*6840*/  HMMA.16816.F32 R156, R200.reuse, R38, R156 ;  /* 0x00000026c89c723c */ /* 0x040fe2000000189c */
[----:B------:R-:W3:Y:S07]  /*6850*/  LDSM.16.MT88.4 R36, [R239+0xb000] ;  /* 0x00b00000ef24783b */ /* 0x000eee0000004200 */
[C---:B------:R-:W-:Y:S08]  /*6860*/  HMMA.16816.F32 R48, R200.reuse, R148, R48 ;  /* 0x00000094c830723c */ /* 0x040ff00000001830 */
[----:B------:R-:W-:Y:S01]  /*6870*/  HMMA.16816.F32 R44, R200, R150, R44 ;  /* 0x00000096c82c723c */ /* 0x000fe2000000182c */
[----:B------:R-:W5:Y:S07]  /*6880*/  LDSM.16.MT88.4 R148, [R238+0x3800] ;  /* 0x00380000ee94783b */ /* 0x000f6e0000004200 */
[C---:B------:R-:W-:Y:S08]  /*6890*/  HMMA.16816.F32 R56, R192.reuse, R176, R56 ;  /* 0x000000b0c038723c */ /* 0x040ff00000001838 */
[----:B------:R-:W-:Y:S01]  /*68a0*/  HMMA.16816.F32 R52, R192, R178, R52 ;  /* 0x000000b2c034723c */ /* 0x000fe20000001834 */
[----:B------:R-:W3:Y:S07]  /*68b0*/  LDSM.16.MT88.4 R176, [R237+0xb000] ;  /* 0x00b00000edb0783b */ /* 0x000eee0000004200 */
[C---:B-1----:R-:W-:Y:S08]  /*68c0*/  HMMA.16816.F32 R208, R200.reuse, R12, R208 ;  /* 0x0000000cc8d0723c */ /* 0x042ff000000018d0 */
[C---:B------:R-:W-:Y:S01]  /*68d0*/  HMMA.16816.F32 R116, R200.reuse, R14, R116 ;  /* 0x0000000ec874723c */ /* 0x040fe20000001874 */
[----:B------:R-:W1:Y:S07]  /*68e0*/  LDSM.16.MT88.4 R12, [R239+0x7800] ;  /* 0x00780000ef0c783b */ /* 0x000e6e0000004200 */
[C---:B------:R-:W-:Y:S08]  /*68f0*/  HMMA.16816.F32 R136, R200.reuse, R112, R136 ;  /* 0x00000070c888723c */ /* 0x040ff00000001888 */
[C---:B------:R-:W-:Y:S08]  /*6900*/  HMMA.16816.F32 R132, R200.reuse, R114, R132 ;  /* 0x00000072c884723c */ /* 0x040ff00000001884 */
[C---:B--2---:R-:W-:Y:S08]  /*6910*/  HMMA.16816.F32 R112, R200.reuse, R16, R120 ;  /* 0x00000010c870723c */ /* 0x044ff00000001878 */
[C---:B------:R-:W-:Y:S01]  /*6920*/  HMMA.16816.F32 R108, R200.reuse, R18, R108 ;  /* 0x00000012c86c723c */ /* 0x040fe2000000186c */
[----:B------:R-:W2:Y:S07]  /*6930*/  LDSM.16.MT88.4 R16, [R238+0x7800] ;  /* 0x00780000ee10783b */ /* 0x000eae0000004200 */
[----:B----4-:R-:W-:Y:S01]  /*6940*/  HMMA.16816.F32 R128, R200, R28, R128 ;  /* 0x0000001cc880723c */ /* 0x010fe20000001880 */
[----:B------:R-:W-:-:S02]  /*6950*/  F2FP.F16.F32.PACK_AB R29, R207, R206 ;  /* 0x000000cecf1d723e */ /* 0x000fc400000000ff */
[----:B------:R-:W-:-:S05]  /*6960*/  F2FP.F16.F32.PACK_AB R28, R205, R204 ;  /* 0x000000cccd1c723e */ /* 0x000fca00000000ff */
[----:B------:R-:W-:Y:S01]  /*6970*/  HMMA.16816.F32 R124, R200, R30, R124 ;  /* 0x0000001ec87c723c */ /* 0x000fe2000000187c */
[----:B------:R-:W-:Y:S02]  /*6980*/  F2FP.F16.F32.PACK_AB R31, R231, R230 ;  /* 0x000000e6e71f723e */ /* 0x000fe400000000ff */
[----:B------:R-:W-:-:S05]  /*6990*/  F2FP.F16.F32.PACK_AB R30, R229, R228 ;  /* 0x000000e4e51e723e */ /* 0x000fca00000000ff */
[----:B---3--:R-:W-:Y:S08]  /*69a0*/  HMMA.16816.F32 R56, R200, R36, R56 ;  /* 0x00000024c838723c */ /* 0x008ff00000001838 */
[C---:B------:R-:W-:Y:S08]  /*69b0*/  HMMA.16816.F32 R168, R28.reuse, R8, R168 ;  /* 0x000000081ca8723c */ /* 0x040ff000000018a8 */
[----:B------:R-:W-:Y:S01]  /*69c0*/  HMMA.16816.F32 R164, R28, R10, R164 ;  /* 0x0000000a1ca4723c */ /* 0x000fe200000018a4 */
[----:B------:R-:W3:Y:S07]  /*69d0*/  LDSM.16.MT88.4 R8, [R236+0x7800] ;  /* 0x00780000ec08783b */ /* 0x000eee0000004200 */
[----:B------:R-:W-:Y:S01]  /*69e0*/  HMMA.16816.F32 R52, R200, R38, R52 ;  /* 0x00000026c834723c */ /* 0x000fe20000001834 */
[----:B------:R-:W4:Y:S07]  /*69f0*/  LDSM.16.MT88.4 R36, [R239+0xb800] ;  /* 0x00b80000ef24783b */ /* 0x000f2e0000004200 */
[----:B-----5:R-:W-:Y:S08]  /*6a00*/  HMMA.16816.F32 R152, R28, R148, R152 ;  /* 0x000000941c98723c */ /* 0x020ff00000001898 */
[C---:B------:R-:W-:Y:S08]  /*6a10*/  HMMA.16816.F32 R40, R200.reuse, R172, R40 ;  /* 0x000000acc828723c */ /* 0x040ff00000001828 */
[C---:B------:R-:W-:Y:S01]  /*6a20*/  HMMA.16816.F32 R216, R200.reuse, R174, R216 ;  /* 0x000000aec8d8723c */ /* 0x040fe200000018d8 */
[----:B------:R-:W5:Y:S07]  /*6a30*/  LDSM.16.MT88.4 R172, [R236+0x3800] ;  /* 0x00380000ecac783b */ /* 0x000f6e0000004200 */
[C---:B------:R-:W-:Y:S08]  /*6a40*/  HMMA.16816.F32 R32, R200.reuse, R176, R32 ;  /* 0x000000b0c820723c */ /* 0x040ff00000001820 */
[----:B------:R-:W-:Y:S01]  /*6a50*/  HMMA.16816.F32 R20, R200, R178, R20 ;  /* 0x000000b2c814723c */ /* 0x000fe20000001814 */
[----:B------:R-:W-:Y:S07]  /*6a60*/  LDSM.16.MT88.4 R176, [R237+0x7800] ;  /* 0x00780000edb0783b */ /* 0x000fee0000004200 */
[C---:B-1----:R-:W-:Y:S08]  /*6a70*/  HMMA.16816.F32 R136, R28.reuse, R12, R136 ;  /* 0x0000000c1c88723c */ /* 0x042ff00000001888 */
[C---:B------:R-:W-:Y:S01]  /*6a80*/  HMMA.16816.F32 R132, R28.reuse, R14, R132 ;  /* 0x0000000e1c84723c */ /* 0x040fe20000001884 */
[----:B------:R-:W1:Y:S07]  /*6a90*/  LDSM.16.MT88.4 R12, [R236+0xb800] ;  /* 0x00b80000ec0c783b */ /* 0x000e6e0000004200 */
[C---:B------:R-:W-:Y:S01]  /*6aa0*/  HMMA.16816.F32 R148, R28.reuse, R150, R24 ;  /* 0x000000961c94723c */ /* 0x040fe20000001818 */
[----:B------:R-:W1:Y:S07]  /*6ab0*/  LDSM.16.MT88.4 R24, [R237+0xb800] ;  /* 0x00b80000ed18783b */ /* 0x000e6e0000004200 */
[----:B--2---:R-:W-:Y:S01]  /*6ac0*/  HMMA.16816.F32 R120, R28, R16, R208 ;  /* 0x000000101c78723c */ /* 0x004fe200000018d0 */
[----:B------:R-:W-:-:S05]  /*6ad0*/  VIADD R17, R246, 0xffffffff ;  /* 0xfffffffff6117836 */ /* 0x000fca0000000000 */
[C---:B------:R-:W-:Y:S01]  /*6ae0*/  ISETP.GE.AND P2, PT, R0.reuse, R17, PT ;  /* 0x000000110000720c */ /* 0x040fe20003f46270 */
[----:B------:R-:W-:Y:S01]  /*6af0*/  VIADD R0, R0, 0x1 ;  /* 0x0000000100007836 */ /* 0x000fe20000000000 */
[C---:B---3--:R-:W-:Y:S08]  /*6b00*/  HMMA.16816.F32 R128, R28.reuse, R8, R128 ;  /* 0x000000081c80723c */ /* 0x048ff00000001880 */
[----:B------:R-:W-:Y:S01]  /*6b10*/  HMMA.16816.F32 R124, R28, R10, R124 ;  /* 0x0000000a1c7c723c */ /* 0x000fe2000000187c */
[----:B------:R-:W-:-:S02]  /*6b20*/  @!P1 IMAD.MOV.U32 R11, RZ, RZ, 0x1 ;  /* 0x00000001ff0b9424 */ /* 0x000fc400078e00ff */
[----:B------:R-:W-:-:S04]  /*6b30*/  @!P2 IMAD.U32 R9, R6, -0x80000000, RZ ;  /* 0x800000000609a824 */ /* 0x000fc800078e00ff */
[----:B------:R2:W3:Y:S01]  /*6b40*/  @!P2 SYNCS.PHASECHK.TRANS64.TRYWAIT P0, [R2+URZ], R9 ;  /* 0x000000090200a5a7 */ /* 0x0004e200080011ff */
[C---:B----4-:R-:W-:Y:S08]  /*6b50*/  HMMA.16816.F32 R56, R28.reuse, R36, R56 ;  /* 0x000000241c38723c */ /* 0x050ff00000001838 */
[----:B------:R-:W-:Y:S01]  /*6b60*/  HMMA.16816.F32 R52, R28, R38, R52 ;  /* 0x000000261c34723c */ /* 0x000fe20000001834 */
[----:B------:R2:W-:Y:S01]  /*6b70*/  @!P1 SYNCS.ARRIVE.TRANS64.ART0 RZ, [R2+URZ+0x18], R11 ;  /* 0x0000180b02ff99a7 */ /* 0x0005e200085000ff */
[----:B------:R-:W-:-:S06]  /*6b80*/  ISETP.NE.AND P1, PT, R241, RZ, PT ;  /* 0x000000fff100720c */ /* 0x000fcc0003f25270 */
[C---:B------:R-:W-:Y:S08]  /*6b90*/  HMMA.16816.F32 R116, R28.reuse, R18, R116 ;  /* 0x000000121c74723c */ /* 0x040ff00000001874 */
[C---:B------:R-:W-:Y:S08]  /*6ba0*/  HMMA.16816.F32 R40, R28.reuse, R180, R40 ;  /* 0x000000b41c28723c */ /* 0x040ff00000001828 */
[C---:B------:R-:W-:Y:S08]  /*6bb0*/  HMMA.16816.F32 R36, R28.reuse, R182, R216 ;  /* 0x000000b61c24723c */ /* 0x040ff000000018d8 */
[C---:B-----5:R-:W-:Y:S08]  /*6bc0*/  HMMA.16816.F32 R160, R28.reuse, R172, R160 ;  /* 0x000000ac1ca0723c */ /* 0x060ff000000018a0 */
[C---:B------:R-:W-:Y:S08]  /*6bd0*/  HMMA.16816.F32 R156, R28.reuse, R174, R156 ;  /* 0x000000ae1c9c723c */ /* 0x040ff0000000189c */
[C---:B-1----:R-:W-:Y:S08]  /*6be0*/  HMMA.16816.F32 R48, R28.reuse, R12, R48 ;  /* 0x0000000c1c30723c */ /* 0x042ff00000001830 */
[C---:B------:R-:W-:Y:S08]  /*6bf0*/  HMMA.16816.F32 R44, R28.reuse, R14, R44 ;  /* 0x0000000e1c2c723c */ /* 0x040ff0000000182c */
[C---:B------:R-:W-:Y:S08]  /*6c00*/  HMMA.16816.F32 R144, R28.reuse, R184, R144 ;  /* 0x000000b81c90723c */ /* 0x040ff00000001890 */
[C---:B------:R-:W-:Y:S08]  /*6c10*/  HMMA.16816.F32 R140, R28.reuse, R186, R140 ;  /* 0x000000ba1c8c723c */ /* 0x040ff0000000188c */
[C---:B------:R-:W-:Y:S08]  /*6c20*/  HMMA.16816.F32 R112, R28.reuse, R176, R112 ;  /* 0x000000b01c70723c */ /* 0x040ff00000001870 */
[C---:B------:R-:W-:Y:S08]  /*6c30*/  HMMA.16816.F32 R108, R28.reuse, R178, R108 ;  /* 0x000000b21c6c723c */ /* 0x040ff0000000186c */
[C---:B------:R-:W-:Y:S08]  /*6c40*/  HMMA.16816.F32 R32, R28.reuse, R24, R32 ;  /* 0x000000181c20723c */ /* 0x040ff00000001820 */
[----:B------:R-:W-:Y:S01]  /*6c50*/  HMMA.16816.F32 R28, R28, R26, R20 ;  /* 0x0000001a1c1c723c */ /* 0x000fe20000001814 */
[----:B------:R-:W-:-:S04]  /*6c60*/  NOP ;  /* 0x0000000000007918 */ /* 0x000fc80000000000 */
[----:B--23--:R-:W-:-:S15]  /*6c70*/  @P1 BRA `(.L_x_60) ;  /* 0xffffffb800801947 */ /* 0x00cfde000383ffff */
.L_x_35:
[----:B------:R-:W-:Y:S01]  /*6c80*/  SHF.R.U32.HI R0, RZ, 0x1, R3 ;  /* 0x00000001ff007819 */ /* 0x000fe20000011603 */
[C---:B------:R-:W-:Y:S01]  /*6c90*/  IMAD.SHL.U32 R5, R3.reuse, 0x20, RZ ;  /* 0x0000002003057824 */ /* 0x040fe200078e00ff */
[----:B-1----:R-:W1:Y:S01]  /*6ca0*/  S2R R69, SR_CTAID.Y ;  /* 0x0000000000457919 */ /* 0x002e620000002600 */
[C---:B------:R-:W-:Y:S01]  /*6cb0*/  ISETP.GE.U32.AND P0, PT, R3.reuse, 0x10, PT ;  /* 0x000000100300780c */ /* 0x040fe20003f06070 */
[----:B------:R-:W-:Y:S01]  /*6cc0*/  BSSY.RECONVERGENT B0, `(.L_x_61) ;  /* 0x0000066000007945 */ /* 0x000fe20003800200 */
[----:B------:R-:W-:Y:S01]  /*6cd0*/  IMAD R4, R3, 0x40, R0 ;  /* 0x0000004003047824 */ /* 0x000fe200078e0200 */
[----:B------:R-:W-:Y:S01]  /*6ce0*/  LOP3.LUT R0, R5, 0x1e0, RZ, 0xc0, !PT ;  /* 0x000001e005007812 */ /* 0x000fe200078ec0ff */
[----:B------:R-:W-:Y:S01]  /*6cf0*/  IMAD.MOV.U32 R66, RZ, RZ, R148 ;  /* 0x000000ffff427224 */ /* 0x000fe200078e0094 */
[----:B---3--:R-:W-:Y:S01]  /*6d00*/  F2FP.F16.F32.PACK_AB R7, R167, R166 ;  /* 0x000000a6a707723e */ /* 0x008fe200000000ff */
[----:B------:R-:W-:Y:S01]  /*6d10*/  IMAD.MOV.U32 R67, RZ, RZ, R149 ;  /* 0x000000ffff437224 */ /* 0x000fe200078e0095 */
[----:B------:R-:W-:Y:S01]  /*6d20*/  LOP3.LUT R9, R4, 0x3c8, RZ, 0xc0, !PT ;  /* 0x000003c804097812 */ /* 0x000fe200078ec0ff */
[----:B------:R-:W-:Y:S01]  /*6d30*/  IMAD.MOV.U32 R64, RZ, RZ, R140 ;  /* 0x000000ffff407224 */ /* 0x000fe200078e008c */
[----:B------:R-:W-:Y:S01]  /*6d40*/  F2FP.F16.F32.PACK_AB R5, R171, R170 ;  /* 0x000000aaab05723e */ /* 0x000fe200000000ff */
[----:B------:R-:W-:Y:S01]  /*6d50*/  IMAD.MOV.U32 R65, RZ, RZ, R141 ;  /* 0x000000ffff417224 */ /* 0x000fe200078e008d */
[----:B------:R-:W-:Y:S01]  /*6d60*/  F2FP.F16.F32.PACK_AB R11, R159, R158 ;  /* 0x0000009e9f0b723e */ /* 0x000fe200000000ff */
[----:B------:R-:W-:-:S02]  /*6d70*/  IMAD.IADD R9, R9, 0x1, -R0 ;  /* 0x0000000109097824 */ /* 0x000fc400078e0a00 */
[----:B------:R-:W-:Y:S02]  /*6d80*/  IMAD.MOV.U32 R62, RZ, RZ, R132 ;  /* 0x000000ffff3e7224 */ /* 0x000fe400078e0084 */
[----:B------:R-:W-:Y:S01]  /*6d90*/  IMAD.MOV.U32 R63, RZ, RZ, R133 ;  /* 0x000000ffff3f7224 */ /* 0x000fe200078e0085 */
[----:B------:R-:W-:Y:S01]  /*6da0*/  IADD3 R0, PT, PT, R2, R9, R9 ;  /* 0x0000000902007210 */ /* 0x000fe20007ffe009 */
[----:B------:R-:W-:Y:S01]  /*6db0*/  IMAD.MOV.U32 R60, RZ, RZ, R124 ;  /* 0x000000ffff3c7224 */ /* 0x000fe200078e007c */
[----:B------:R-:W-:Y:S01]  /*6dc0*/  F2FP.F16.F32.PACK_AB R9, R163, R162 ;  /* 0x000000a2a309723e */ /* 0x000fe200000000ff */
[----:B------:R-:W-:Y:S02]  /*6dd0*/  IMAD.MOV.U32 R61, RZ, RZ, R125 ;  /* 0x000000ffff3d7224 */ /* 0x000fe400078e007d */
[C---:B------:R-:W-:Y:S02]  /*6de0*/  VIADD R12, R0.reuse, 0x80 ;  /* 0x00000080000c7836 */ /* 0x040fe40000000000 */
[----:B------:R-:W-:-:S02]  /*6df0*/  VIADD R0, R0, 0xa0 ;  /* 0x000000a000007836 */ /* 0x000fc40000000000 */
[----:B------:R-:W-:Y:S01]  /*6e00*/  IMAD.MOV.U32 R26, RZ, RZ, R52 ;  /* 0x000000ffff1a7224 */ /* 0x000fe200078e0034 */
[----:B------:R-:W-:Y:S01]  /*6e10*/  SHF.R.U32.HI R13, RZ, 0x3, R12 ;  /* 0x00000003ff0d7819 */ /* 0x000fe2000001160c */
[----:B------:R-:W-:Y:S01]  /*6e20*/  IMAD.MOV.U32 R27, RZ, RZ, R53 ;  /* 0x000000ffff1b7224 */ /* 0x000fe200078e0035 */
[----:B------:R-:W-:Y:S01]  /*6e30*/  SHF.R.U32.HI R15, RZ, 0x3, R0 ;  /* 0x00000003ff0f7819 */ /* 0x000fe20000011600 */
[----:B------:R-:W-:Y:S01]  /*6e40*/  IMAD.MOV.U32 R24, RZ, RZ, R44 ;  /* 0x000000ffff187224 */ /* 0x000fe200078e002c */
[----:B------:R-:W-:Y:S01]  /*6e50*/  LOP3.LUT R12, R12, 0x30, R13, 0x78, !PT ;  /* 0x000000300c0c7812 */ /* 0x000fe200078e780d */
[----:B------:R-:W-:Y:S01]  /*6e60*/  IMAD.MOV.U32 R25, RZ, RZ, R45 ;  /* 0x000000ffff197224 */ /* 0x000fe200078e002d */
[----:B------:R-:W-:Y:S01]  /*6e70*/  LOP3.LUT R14, R0, 0x30, R15, 0x78, !PT ;  /* 0x00000030000e7812 */ /* 0x000fe200078e780f */
[----:B------:R-:W-:Y:S01]  /*6e80*/  IMAD.MOV.U32 R22, RZ, RZ, R36 ;  /* 0x000000ffff167224 */ /* 0x000fe200078e0024 */
[----:B------:R-:W2:Y:S01]  /*6e90*/  S2R R0, SR_CTAID.X ;  /* 0x0000000000007919 */ /* 0x000ea20000002500 */
[----:B------:R-:W-:-:S02]  /*6ea0*/  IMAD.MOV.U32 R23, RZ, RZ, R37 ;  /* 0x000000ffff177224 */ /* 0x000fc400078e0025 */
[----:B------:R-:W-:Y:S02]  /*6eb0*/  IMAD.MOV.U32 R20, RZ, RZ, R28 ;  /* 0x000000ffff147224 */ /* 0x000fe400078e001c */
[----:B------:R-:W-:Y:S01]  /*6ec0*/  IMAD.MOV.U32 R21, RZ, RZ, R29 ;  /* 0x000000ffff157224 */ /* 0x000fe200078e001d */
[----:B-1----:R-:W-:Y:S06]  /*6ed0*/  @P0 BRA `(.L_x_62) ;  /* 0x0000000400100947 */ /* 0x002fec0003800000 */
[----:B--2---:R-:W-:Y:S01]  /*6ee0*/  IMAD R0, R0, 0x4, R69 ;  /* 0x0000000400007824 */ /* 0x004fe200078e0245 */
[----:B------:R-:W1:Y:S01]  /*6ef0*/  LDCU.128 UR8, c[0x0][0x580] ;  /* 0x0000b000ff0877ac */ /* 0x000e620008000c00 */
[----:B------:R-:W-:Y:S01]  /*6f00*/  IMAD.SHL.U32 R247, R247, 0x10, RZ ;  /* 0x00000010f7f77824 */ /* 0x000fe200078e00ff */
[----:B------:R-:W-:Y:S01]  /*6f10*/  FSETP.NE.AND P0, PT, R242, RZ, PT ;  /* 0x000000fff200720b */ /* 0x000fe20003f05000 */
[----:B------:R-:W-:Y:S01]  /*6f20*/  IMAD.SHL.U32 R0, R0, 0x4, RZ ;  /* 0x0000000400007824 */ /* 0x000fe200078e00ff */
[----:B------:R-:W-:Y:S01]  /*6f30*/  SHF.R.U32.HI R3, RZ, 0x2, R3 ;  /* 0x00000002ff037819 */ /* 0x000fe20000011603 */
[----:B------:R-:W-:-:S03]  /*6f40*/  IMAD.MOV.U32 R4, RZ, RZ, 0x3f800000 ;  /* 0x3f800000ff047424 */ /* 0x000fc600078e00ff */
[----:B------:R-:W-:Y:S02]  /*6f50*/  IADD3 R3, P1, P2, R247, R0, R3 ;  /* 0x00000000f7037210 */ /* 0x000fe40007a3e003 */
[----:B------:R-:W-:Y:S02]  /*6f60*/  SHF.R.S32.HI R247, RZ, 0x1f, R247 ;  /* 0x0000001ffff77819 */ /* 0x000fe400000114f7 */
[----:B------:R-:W-:Y:S01]  /*6f70*/  SHF.R.S32.HI R0, RZ, 0x1f, R0 ;  /* 0x0000001fff007819 */ /* 0x000fe20000011400 */
[----:B------:R-:W-:Y:S02]  /*6f80*/  IMAD.SHL.U32 R18, R3, 0x4, RZ ;  /* 0x0000000403127824 */ /* 0x000fe400078e00ff */
[----:B------:R-:W2:Y:S01]  /*6f90*/  @P0 MUFU.RCP R4, R242 ;  /* 0x000000f200040308 */ /* 0x000ea20000001000 */
[----:B------:R-:W-:Y:S02]  /*6fa0*/  IADD3.X R0, PT, PT, R247, R0, RZ, P1, P2 ;  /* 0x00000000f7007210 */ /* 0x000fe40000fe44ff */
[----:B-1----:R-:W-:-:S02]  /*6fb0*/  IADD3 R16, P0, PT, R18, UR10, RZ ;  /* 0x0000000a12107c10 */ /* 0x002fc4000ff1e0ff */
[----:B------:R-:W-:Y:S02]  /*6fc0*/  SHF.L.U64.HI R0, R3, 0x2, R0 ;  /* 0x0000000203007819 */ /* 0x000fe40000010200 */
[----:B------:R-:W-:Y:S02]  /*6fd0*/  IADD3 R18, P1, PT, R18, UR8, RZ ;  /* 0x0000000812127c10 */ /* 0x000fe4000ff3e0ff */
[C---:B------:R-:W-:Y:S02]  /*6fe0*/  IADD3.X R17, PT, PT, R0.reuse, UR11, RZ, P0, !PT ;  /* 0x0000000b00117c10 */ /* 0x040fe400087fe4ff */
[----:B------:R-:W-:-:S03]  /*6ff0*/  IADD3.X R19, PT, PT, R0, UR9, RZ, P1, !PT ;  /* 0x0000000900137c10 */ /* 0x000fc60008ffe4ff */
[----:B------:R1:W-:Y:S01]  /*7000*/  STG.E desc[UR6][R16.64], R243 ;  /* 0x000000f310007986 */ /* 0x0003e2000c101906 */
[----:B--2---:R-:W-:-:S03]  /*7010*/  FMUL R168, R4, R168 ;  /* 0x000000a804a87220 */ /* 0x004fc60000400000 */
[----:B------:R1:W-:Y:S01]  /*7020*/  STG.E desc[UR6][R18.64], R242 ;  /* 0x000000f212007986 */ /* 0x0003e2000c101906 */
[C---:B------:R-:W-:Y:S01]  /*7030*/  FMUL R169, R4.reuse, R169 ;  /* 0x000000a904a97220 */ /* 0x040fe20000400000 */
        /* <DEDUP_REMOVED lines=45> */
[----:B-1----:R-:W-:-:S07]  /*7310*/  FMUL R21, R4, R21 ;  /* 0x0000001504157220 */ /* 0x002fce0000400000 */
.L_x_62:
[----:B------:R-:W-:Y:S05]  /*7320*/  BSYNC.RECONVERGENT B0 ;  /* 0x0000000000007941 */ /* 0x000fea0003800200 */
.L_x_61:
[----:B------:R1:W-:Y:S06]  /*7330*/  MEMBAR.ALL.CTA ;  /* 0x0000000000007992 */ /* 0x0003ec0000008000 */
[----:B-1----:R-:W1:Y:S01]  /*7340*/  FENCE.VIEW.ASYNC.S ;  /* 0x00000000000073c6 */ /* 0x002e620000000000 */
[----:B------:R-:W-:Y:S01]  /*7350*/  IMAD.MOV.U32 R13, RZ, RZ, RZ ;  /* 0x000000ffff0d7224 */ /* 0x000fe200078e00ff */
[----:B------:R-:W-:Y:S01]  /*7360*/  F2FP.F16.F32.PACK_AB R6, R165, R164 ;  /* 0x000000a4a506723e */ /* 0x000fe200000000ff */
[----:B------:R-:W-:Y:S01]  /*7370*/  IMAD.MOV.U32 R15, RZ, RZ, RZ ;  /* 0x000000ffff0f7224 */ /* 0x000fe200078e00ff */
[----:B------:R-:W-:Y:S01]  /*7380*/  F2FP.F16.F32.PACK_AB R4, R169, R168 ;  /* 0x000000a8a904723e */ /* 0x000fe200000000ff */
[----:B------:R-:W-:Y:S01]  /*7390*/  BSSY.RECONVERGENT B0, `(.L_x_63) ;  /* 0x000001e000007945 */ /* 0x000fe20003800200 */
[----:B--2---:R-:W-:-:S02]  /*73a0*/  MOV R0, R12 ;  /* 0x0000000c00007202 */ /* 0x004fc40000000f00 */
[----:B------:R-:W-:Y:S02]  /*73b0*/  MOV R3, R14 ;  /* 0x0000000e00037202 */ /* 0x000fe40000000f00 */
[----:B------:R-:W-:Y:S02]  /*73c0*/  F2FP.F16.F32.PACK_AB R10, R157, R156 ;  /* 0x0000009c9d0a723e */ /* 0x000fe400000000ff */
[----:B------:R-:W-:Y:S01]  /*73d0*/  F2FP.F16.F32.PACK_AB R8, R161, R160 ;  /* 0x000000a0a108723e */ /* 0x000fe200000000ff */
[----:B-1----:R-:W-:Y:S01]  /*73e0*/  BAR.SYNC.DEFER_BLOCKING 0x0 ;  /* 0x0000000000007b1d */ /* 0x002fe20000010000 */
[----:B------:R-:W-:-:S05]  /*73f0*/  ISETP.NE.AND P2, PT, R248, RZ, PT ;  /* 0x000000fff800720c */ /* 0x000fca0003f45270 */
[----:B------:R1:W-:Y:S04]  /*7400*/  STSM.16.M88.4 [R0], R4 ;  /* 0x0000000400007844 */ /* 0x0003e80000000200 */
[----:B------:R1:W-:Y:S01]  /*7410*/  STSM.16.M88.4 [R3], R8 ;  /* 0x0000000803007844 */ /* 0x0003e20000000200 */
[----:B------:R2:W-:Y:S06]  /*7420*/  MEMBAR.ALL.CTA ;  /* 0x0000000000007992 */ /* 0x0005ec0000008000 */
[----:B--2---:R-:W2:Y:S02]  /*7430*/  FENCE.VIEW.ASYNC.S ;  /* 0x00000000000073c6 */ /* 0x004ea40000000000 */
[----:B--2---:R-:W-:Y:S06]  /*7440*/  BAR.SYNC.DEFER_BLOCKING 0x0 ;  /* 0x0000000000007b1d */ /* 0x004fec0000010000 */
[----:B------:R-:W-:Y:S05]  /*7450*/  @P2 BRA `(.L_x_64) ;  /* 0x0000000000442947 */ /* 0x000fea0003800000 */
[----:B------:R-:W2:Y:S01]  /*7460*/  LDCU.64 UR8, c[0x0][0x348] ;  /* 0x00006900ff0877ac */ /* 0x000ea20008000a00 */
[----:B------:R-:W-:Y:S01]  /*7470*/  R2UR UR20, R69 ;  /* 0x00000000451472ca */ /* 0x000fe200000e0000 */
[----:B-1----:R-:W-:Y:S01]  /*7480*/  VIADD R4, R2, 0x80 ;  /* 0x0000008002047836 */ /* 0x002fe20000000000 */
[----:B------:R-:W-:Y:S01]  /*7490*/  PLOP3.LUT P1, PT, PT, PT, PT, 0x80, 0x8 ;  /* 0x000000000008781c */ /* 0x000fe20003f2f070 */
[----:B------:R-:W-:Y:S01]  /*74a0*/  UMOV UR17, URZ ;  /* 0x000000ff00117c82 */ /* 0x000fe20008000000 */
[----:B------:R-:W-:Y:S01]  /*74b0*/  UMOV UR18, URZ ;  /* 0x000000ff00127c82 */ /* 0x000fe20008000000 */
[----:B--2---:R-:W-:-:S04]  /*74c0*/  UIADD3 UR8, UP0, UPT, UR8, 0x180, URZ ;  /* 0x0000018008087890 */ /* 0x004fc8000ff1e0ff */
[----:B------:R-:W-:-:S12]  /*74d0*/  UIADD3.X UR9, UPT, UPT, URZ, UR9, URZ, UP0, !UPT ;  /* 0x00000009ff097290 */ /* 0x000fd800087fe4ff */
.L_x_65:
[----:B------:R-:W-:Y:S02]  /*74e0*/  PLOP3.LUT P0, PT, P0, P1, PT, 0xf2, 0x2f ;  /* 0x00000000002f781c */ /* 0x000fe40000703e72 */
[----:B------:R-:W-:Y:S01]  /*74f0*/  @P1 R2UR P0, UR16, R4 ;  /* 0x00000000041012ca */ /* 0x000fe20000000000 */
[----:B------:R-:W-:-:S07]  /*7500*/  UMOV UR19, UR12 ;  /* 0x0000000c00137c82 */ /* 0x000fce0008000000 */
[----:B------:R-:W-:Y:S02]  /*7510*/  @P1 PLOP3.LUT P1, PT, P0, PT, PT, 0x80, 0x8 ;  /* 0x000000000008181c */ /* 0x000fe4000072f070 */
[----:B------:R-:W-:-:S03]  /*7520*/  PLOP3.LUT P0, PT, PT, PT, PT, 0x80, 0x8 ;  /* 0x000000000008781c */ /* 0x000fc60003f0f070 */
[----:B------:R1:W-:Y:S08]  /*7530*/  UTMASTG.4D [UR16], [UR8], desc[URZ] ;  /* 0x0000ff10080073b5 */ /* 0x0003f00008019000 */
[----:B-1----:R-:W-:Y:S05]  /*7540*/  @P1 BRA.U.ANY `(.L_x_65) ;  /* 0xfffffffd00e41947 */ /* 0x002fea000393ffff */
[----:B------:R0:W-:Y:S01]  /*7550*/  UTMACMDFLUSH ;  /* 0x00000000000079b7 */ /* 0x0001e20000000000 */
[----:B------:R-:W-:-:S04]  /*7560*/  DEPBAR.LE SB0, 0x2 ;  /* 0x000080800000791a */ /* 0x000fc80000000000 */
.L_x_64:
[----:B------:R-:W-:Y:S05]  /*7570*/  BSYNC.RECONVERGENT B0 ;  /* 0x0000000000007941 */ /* 0x000fea0003800200 */
.L_x_63:
[----:B------:R-:W-:Y:S01]  /*7580*/  BAR.SYNC.DEFER_BLOCKING 0x0 ;  /* 0x0000000000007b1d */ /* 0x000fe20000010000 */
[----:B-1----:R-:W-:Y:S02]  /*7590*/  IADD3 R4, P0, PT, R12, 0x400, RZ ;  /* 0x000004000c047810 */ /* 0x002fe40007f1e0ff */
[----:B------:R-:W-:Y:S02]  /*75a0*/  IADD3 R6, P1, PT, R14, 0x400, RZ ;  /* 0x000004000e067810 */ /* 0x000fe40007f3e0ff */
[----:B------:R-:W-:Y:S01]  /*75b0*/  F2FP.F16.F32.PACK_AB R151, R151, R150 ;  /* 0x000000969797723e */ /* 0x000fe200000000ff */
[----:B------:R-:W-:Y:S01]  /*75c0*/  IMAD.X R5, RZ, RZ, RZ, P0 ;  /* 0x000000ffff057224 */ /* 0x000fe200000e06ff */
[----:B------:R-:W-:Y:S01]  /*75d0*/  F2FP.F16.F32.PACK_AB R149, R155, R154 ;  /* 0x0000009a9b95723e */ /* 0x000fe200000000ff */
[----:B------:R-:W-:Y:S01]  /*75e0*/  IMAD.X R7, RZ, RZ, RZ, P1 ;  /* 0x000000ffff077224 */ /* 0x000fe200008e06ff */
[----:B------:R-:W-:Y:S01]  /*75f0*/  F2FP.F16.F32.PACK_AB R143, R143, R142 ;  /* 0x0000008e8f8f723e */ /* 0x000fe200000000ff */
[----:B------:R-:W-:Y:S01]  /*7600*/  BSSY.RECONVERGENT B0, `(.L_x_66) ;  /* 0x0000021000007945 */ /* 0x000fe20003800200 */
[----:B------:R-:W-:Y:S01]  /*7610*/  MOV R8, R4 ;  /* 0x0000000400087202 */ /* 0x000fe20000000f00 */
[----:B------:R-:W-:Y:S01]  /*7620*/  VIADD R4, R12, 0x400 ;  /* 0x000004000c047836 */ /* 0x000fe20000000000 */
[----:B------:R-:W-:-:S02]  /*7630*/  F2FP.F16.F32.PACK_AB R148, R153, R152 ;  /* 0x000000989994723e */ /* 0x000fc400000000ff */
[----:B------:R-:W-:Y:S02]  /*7640*/  F2FP.F16.F32.PACK_AB R150, R67, R66 ;  /* 0x000000424396723e */ /* 0x000fe400000000ff */
[----:B------:R-:W-:Y:S02]  /*7650*/  F2FP.F16.F32.PACK_AB R141, R147, R146 ;  /* 0x00000092938d723e */ /* 0x000fe400000000ff */
[----:B------:R-:W-:Y:S01]  /*7660*/  MOV R9, R6 ;  /* 0x0000000600097202 */ /* 0x000fe20000000f00 */
[----:B------:R-:W-:Y:S01]  /*7670*/  VIADD R6, R14, 0x400 ;  /* 0x000004000e067836 */ /* 0x000fe20000000000 */
[----:B------:R-:W-:Y:S02]  /*7680*/  F2FP.F16.F32.PACK_AB R140, R145, R144 ;  /* 0x00000090918c723e */ /* 0x000fe400000000ff */
[----:B------:R-:W-:Y:S01]  /*7690*/  F2FP.F16.F32.PACK_AB R142, R65, R64 ;  /* 0x00000040418e723e */ /* 0x000fe200000000ff */
        /* <DEDUP_REMOVED lines=10> */
[----:B------:R-:W-:Y:S01]  /*7740*/  UMOV UR17, 0x20 ;  /* 0x0000002000117882 */ /* 0x000fe20000000000 */
[----:B------:R-:W-:Y:S01]  /*7750*/  UMOV UR18, URZ ;  /* 0x000000ff00127c82 */ /* 0x000fe20008000000 */
[----:B--2---:R-:W-:-:S04]  /*7760*/  UIADD3 UR8, UP0, UPT, UR8, 0x180, URZ ;  /* 0x0000018008087890 */ /* 0x004fc8000ff1e0ff */
[----:B------:R-:W-:-:S12]  /*7770*/  UIADD3.X UR9, UPT, UPT, URZ, UR9, URZ, UP0, !UPT ;  /* 0x00000009ff097290 */ /* 0x000fd800087fe4ff */
.L_x_68:
        /* <DEDUP_REMOVED lines=9> */
.L_x_67:
[----:B------:R-:W-:Y:S05]  /*7810*/  BSYNC.RECONVERGENT B0 ;  /* 0x0000000000007941 */ /* 0x000fea0003800200 */
.L_x_66:
[----:B------:R-:W-:Y:S01]  /*7820*/  BAR.SYNC.DEFER_BLOCKING 0x0 ;  /* 0x0000000000007b1d */ /* 0x000fe20000010000 */
[C---:B-1----:R-:W-:Y:S01]  /*7830*/  IADD3 R8, P0, PT, R12.reuse, 0x800, RZ ;  /* 0x000008000c087810 */ /* 0x042fe20007f1e0ff */
[----:B------:R-:W-:Y:S01]  /*7840*/  VIADD R12, R12, 0x800 ;  /* 0x000008000c0c7836 */ /* 0x000fe20000000000 */
[C---:B------:R-:W-:Y:S01]  /*7850*/  IADD3 R10, P1, PT, R14.reuse, 0x800, RZ ;  /* 0x000008000e0a7810 */ /* 0x040fe20007f3e0ff */
[----:B------:R-:W-:Y:S01]  /*7860*/  VIADD R14, R14, 0x800 ;  /* 0x000008000e0e7836 */ /* 0x000fe20000000000 */
[----:B------:R-:W-:Y:S01]  /*7870*/  F2FP.F16.F32.PACK_AB R135, R135, R134 ;  /* 0x000000868787723e */ /* 0x000fe200000000ff */
[----:B------:R-:W-:Y:S01]  /*7880*/  IMAD.X R9, RZ, RZ, RZ, P0 ;  /* 0x000000ffff097224 */ /* 0x000fe200000e06ff */
[----:B------:R-:W-:Y:S01]  /*7890*/  F2FP.F16.F32.PACK_AB R133, R139, R138 ;  /* 0x0000008a8b85723e */ /* 0x000fe200000000ff */
[----:B------:R-:W-:Y:S01]  /*78a0*/  IMAD.X R11, RZ, RZ, RZ, P1 ;  /* 0x000000ffff0b7224 */ /* 0x000fe200008e06ff */
[----:B------:R-:W-:Y:S01]  /*78b0*/  F2FP.F16.F32.PACK_AB R127, R127, R126 ;  /* 0x0000007e7f7f723e */ /* 0x000fe200000000ff */
[----:B------:R-:W-:Y:S01]  /*78c0*/  BSSY.RECONVERGENT B0, `(.L_x_69) ;  /* 0x000001f000007945 */ /* 0x000fe20003800200 */
[----:B------:R-:W-:-:S02]  /*78d0*/  MOV R8, R8 ;  /* 0x0000000800087202 */ /* 0x000fc40000000f00 */
[----:B------:R-:W-:Y:S02]  /*78e0*/  F2FP.F16.F32.PACK_AB R132, R137, R136 ;  /* 0x000000888984723e */ /* 0x000fe400000000ff */
[----:B------:R-:W-:Y:S02]  /*78f0*/  F2FP.F16.F32.PACK_AB R134, R63, R62 ;  /* 0x0000003e3f86723e */ /* 0x000fe400000000ff */
[----:B------:R-:W-:Y:S02]  /*7900*/  F2FP.F16.F32.PACK_AB R125, R131, R130 ;  /* 0x00000082837d723e */ /* 0x000fe400000000ff */
[----:B------:R-:W-:Y:S02]  /*7910*/  MOV R10, R10 ;  /* 0x0000000a000a7202 */ /* 0x000fe40000000f00 */
        /* <DEDUP_REMOVED lines=16> */
.L_x_71:
        /* <DEDUP_REMOVED lines=9> */
.L_x_70:
[----:B------:R-:W-:Y:S05]  /*7ab0*/  BSYNC.RECONVERGENT B0 ;  /* 0x0000000000007941 */ /* 0x000fea0003800200 */
.L_x_69:
[----:B------:R-:W-:Y:S01]  /*7ac0*/  BAR.SYNC.DEFER_BLOCKING 0x0 ;  /* 0x0000000000007b1d */ /* 0x000fe20000010000 */
[----:B-1----:R-:W-:Y:S02]  /*7ad0*/  F2FP.F16.F32.PACK_AB R8, R121, R120 ;  /* 0x000000787908723e */ /* 0x002fe400000000ff */
[----:B------:R-:W-:Y:S02]  /*7ae0*/  F2FP.F16.F32.PACK_AB R9, R123, R122 ;  /* 0x0000007a7b09723e */ /* 0x000fe400000000ff */
[----:B------:R-:W-:Y:S01]  /*7af0*/  F2FP.F16.F32.PACK_AB R10, R117, R116 ;  /* 0x00000074750a723e */ /* 0x000fe200000000ff */
[----:B------:R-:W-:Y:S01]  /*7b00*/  BSSY.RECONVERGENT B0, `(.L_x_72) ;  /* 0x000001d000007945 */ /* 0x000fe20003800200 */
[----:B------:R-:W-:Y:S02]  /*7b10*/  F2FP.F16.F32.PACK_AB R11, R119, R118 ;  /* 0x00000076770b723e */ /* 0x000fe400000000ff */
[----:B------:R-:W-:Y:S02]  /*7b20*/  F2FP.F16.F32.PACK_AB R16, R113, R112 ;  /* 0x000000707110723e */ /* 0x000fe400000000ff */
[----:B------:R-:W-:-:S02]  /*7b30*/  F2FP.F16.F32.PACK_AB R17, R115, R114 ;  /* 0x000000727311723e */ /* 0x000fc400000000ff */
        /* <DEDUP_REMOVED lines=16> */
.L_x_74:
        /* <DEDUP_REMOVED lines=9> */
.L_x_73:
[----:B------:R-:W-:Y:S05]  /*7cd0*/  BSYNC.RECONVERGENT B0 ;  /* 0x0000000000007941 */ /* 0x000fea0003800200 */
.L_x_72:
[----:B------:R-:W-:Y:S01]  /*7ce0*/  BAR.SYNC.DEFER_BLOCKING 0x0 ;  /* 0x0000000000007b1d */ /* 0x000fe20000010000 */
[----:B------:R-:W-:Y:S01]  /*7cf0*/  IMAD.MOV.U32 R5, RZ, RZ, RZ ;  /* 0x000000ffff057224 */ /* 0x000fe200078e00ff */
[----:B------:R-:W-:Y:S01]  /*7d00*/  F2FP.F16.F32.PACK_AB R55, R55, R54 ;  /* 0x000000363737723e */ /* 0x000fe200000000ff */
[----:B------:R-:W-:Y:S01]  /*7d10*/  IMAD.MOV.U32 R7, RZ, RZ, RZ ;  /* 0x000000ffff077224 */ /* 0x000fe200078e00ff */
[----:B------:R-:W-:Y:S02]  /*7d20*/  F2FP.F16.F32.PACK_AB R53, R59, R58 ;  /* 0x0000003a3b35723e */ /* 0x000fe400000000ff */
[----:B------:R-:W-:Y:S01]  /*7d30*/  F2FP.F16.F32.PACK_AB R47, R47, R46 ;  /* 0x0000002e2f2f723e */ /* 0x000fe200000000ff */
[----:B------:R-:W-:Y:S01]  /*7d40*/  BSSY.RECONVERGENT B0, `(.L_x_75) ;  /* 0x000001f000007945 */ /* 0x000fe20003800200 */
[----:B------:R-:W-:Y:S02]  /*7d50*/  MOV R4, R4 ;  /* 0x0000000400047202 */ /* 0x000fe40000000f00 */
[----:B------:R-:W-:-:S02]  /*7d60*/  F2FP.F16.F32.PACK_AB R52, R57, R56 ;  /* 0x000000383934723e */ /* 0x000fc400000000ff */
        /* <DEDUP_REMOVED lines=8> */
[----:B---3--:R-:W3:Y:S02]  /*7df0*/  FENCE.VIEW.ASYNC.S ;  /* 0x00000000000073c6 */ /* 0x008ee40000000000 */
[----:B---3--:R-:W-:Y:S06]  /*7e00*/  BAR.SYNC.DEFER_BLOCKING 0x0 ;  /* 0x0000000000007b1d */ /* 0x008fec0000010000 */
[----:B------:R-:W-:Y:S05]  /*7e10*/  @P2 BRA `(.L_x_76) ;  /* 0x0000000000442947 */ /* 0x000fea0003800000 */
[----:B------:R-:W3:Y:S01]  /*7e20*/  LDCU.64 UR8, c[0x0][0x348] ;  /* 0x00006900ff0877ac */ /* 0x000ee20008000a00 */
[----:B------:R-:W-:Y:S01]  /*7e30*/  R2UR UR20, R69 ;  /* 0x00000000451472ca */ /* 0x000fe200000e0000 */
[----:B-1----:R-:W-:Y:S01]  /*7e40*/  VIADD R0, R2, 0x480 ;  /* 0x0000048002007836 */ /* 0x002fe20000000000 */
[----:B------:R-:W-:Y:S01]  /*7e50*/  PLOP3.LUT P1, PT, PT, PT, PT, 0x80, 0x8 ;  /* 0x000000000008781c */ /* 0x000fe20003f2f070 */
[----:B------:R-:W-:Y:S01]  /*7e60*/  UMOV UR17, 0x80 ;  /* 0x0000008000117882 */ /* 0x000fe20000000000 */
[----:B------:R-:W-:Y:S01]  /*7e70*/  UMOV UR18, URZ ;  /* 0x000000ff00127c82 */ /* 0x000fe20008000000 */
[----:B---3--:R-:W-:-:S04]  /*7e80*/  UIADD3 UR8, UP0, UPT, UR8, 0x180, URZ ;  /* 0x0000018008087890 */ /* 0x008fc8000ff1e0ff */
[----:B------:R-:W-:-:S12]  /*7e90*/  UIADD3.X UR9, UPT, UPT, URZ, UR9, URZ, UP0, !UPT ;  /* 0x00000009ff097290 */ /* 0x000fd800087fe4ff */
.L_x_77:
        /* <DEDUP_REMOVED lines=9> */
.L_x_76:
[----:B------:R-:W-:Y:S05]  /*7f30*/  BSYNC.RECONVERGENT B0 ;  /* 0x0000000000007941 */ /* 0x000fea0003800200 */
.L_x_75:
        /* <DEDUP_REMOVED lines=17> */
[----:B----4-:R-:W4:Y:S02]  /*8050*/  FENCE.VIEW.ASYNC.S ;  /* 0x00000000000073c6 */ /* 0x010f240000000000 */
[----:B----4-:R-:W-:Y:S06]  /*8060*/  BAR.SYNC.DEFER_BLOCKING 0x0 ;  /* 0x0000000000007b1d */ /* 0x010fec0000010000 */
[----:B------:R-:W-:Y:S05]  /*8070*/  @P2 BRA `(.L_x_79) ;  /* 0x0000000000442947 */ /* 0x000fea0003800000 */
[----:B------:R-:W4:Y:S01]  /*8080*/  LDCU.64 UR8, c[0x0][0x348] ;  /* 0x00006900ff0877ac */ /* 0x000f220008000a00 */
[----:B------:R-:W-:Y:S01]  /*8090*/  R2UR UR20, R69 ;  /* 0x00000000451472ca */ /* 0x000fe200000e0000 */
[----:B------:R-:W-:Y:S01]  /*80a0*/  VIADD R2, R2, 0x880 ;  /* 0x0000088002027836 */ /* 0x000fe20000000000 */
[----:B------:R-:W-:Y:S01]  /*80b0*/  PLOP3.LUT P1, PT, PT, PT, PT, 0x80, 0x8 ;  /* 0x000000000008781c */ /* 0x000fe20003f2f070 */
[----:B------:R-:W-:Y:S01]  /*80c0*/  UMOV UR17, 0xa0 ;  /* 0x000000a000117882 */ /* 0x000fe20000000000 */
[----:B------:R-:W-:Y:S01]  /*80d0*/  UMOV UR18, URZ ;  /* 0x000000ff00127c82 */ /* 0x000fe20008000000 */
[----:B----4-:R-:W-:-:S04]  /*80e0*/  UIADD3 UR8, UP0, UPT, UR8, 0x180, URZ ;  /* 0x0000018008087890 */ /* 0x010fc8000ff1e0ff */
[----:B------:R-:W-:-:S12]  /*80f0*/  UIADD3.X UR9, UPT, UPT, URZ, UR9, URZ, UP0, !UPT ;  /* 0x00000009ff097290 */ /* 0x000fd800087fe4ff */
.L_x_80:
[----:B------:R-:W-:Y:S02]  /*8100*/  PLOP3.LUT P0, PT, P0, P1, PT, 0xf2, 0x2f ;  /* 0x00000000002f781c */ /* 0x000fe40000703e72 */
[----:B------:R-:W-:Y:S01]  /*8110*/  @P1 R2UR P0, UR16, R2 ;  /* 0x00000000021012ca */ /* 0x000fe20000000000 */
[----:B------:R-:W-:-:S07]  /*8120*/  UMOV UR19, UR12 ;  /* 0x0000000c00137c82 */ /* 0x000fce0008000000 */
[----:B------:R-:W-:Y:S02]  /*8130*/  @P1 PLOP3.LUT P1, PT, P0, PT, PT, 0x80, 0x8 ;  /* 0x000000000008181c */ /* 0x000fe4000072f070 */
[----:B------:R-:W-:-:S03]  /*8140*/  PLOP3.LUT P0, PT, PT, PT, PT, 0x80, 0x8 ;  /* 0x000000000008781c */ /* 0x000fc60003f0f070 */
[----:B------:R4:W-:Y:S08]  /*8150*/  UTMASTG.4D [UR16], [UR8], desc[URZ] ;  /* 0x0000ff10080073b5 */ /* 0x0009f00008019000 */
[----:B----4-:R-:W-:Y:S05]  /*8160*/  @P1 BRA.U.ANY `(.L_x_80) ;  /* 0xfffffffd00e41947 */ /* 0x010fea000393ffff */
[----:B------:R0:W-:Y:S01]  /*8170*/  UTMACMDFLUSH ;  /* 0x00000000000079b7 */ /* 0x0001e20000000000 */
[----:B------:R-:W-:-:S04]  /*8180*/  DEPBAR.LE SB0, 0x2 ;  /* 0x000080800000791a */ /* 0x000fc80000000000 */
.L_x_79:
[----:B------:R-:W-:Y:S05]  /*8190*/  BSYNC.RECONVERGENT B0 ;  /* 0x0000000000007941 */ /* 0x000fea0003800200 */
.L_x_78:
[----:B------:R-:W-:Y:S06]  /*81a0*/  BAR.SYNC.DEFER_BLOCKING 0x0 ;  /* 0x0000000000007b1d */ /* 0x000fec0000010000 */
[----:B------:R-:W-:Y:S05]  /*81b0*/  EXIT ;  /* 0x000000000000794d */ /* 0x000fea0003800000 */
.L_x_4:
[----:B------:R-:W-:Y:S02]  /*81c0*/  IMAD.MOV.U32 R4, RZ, RZ, -0x80000000 ;  /* 0x80000000ff047424 */ /* 0x000fe400078e00ff */
[----:B--2---:R-:W-:-:S04]  /*81d0*/  IMAD.MOV.U32 R5, RZ, RZ, -0x80000000 ;  /* 0x80000000ff057424 */ /* 0x004fc800078e00ff */
[----:B------:R2:W3:Y:S03]  /*81e0*/  SYNCS.PHASECHK.TRANS64.TRYWAIT P0, [R9+URZ+0x28], R5 ;  /* 0x00002805090075a7 */ /* 0x0004e600080011ff */
[----:B---3--:R-:W-:Y:S05]  /*81f0*/  @!P0 NANOSLEEP.SYNCS 0x989680 ;  /* 0x009896800000895d */ /* 0x008fea0003900000 */
[----:B------:R-:W3:Y:S02]  /*8200*/  @!P0 SYNCS.PHASECHK.TRANS64 P0, [R9+URZ+0x28], R5 ;  /* 0x00002805090085a7 */ /* 0x000ee400080010ff */
[----:B---3--:R-:W-:Y:S05]  /*8210*/  @!P0 BRA `(.L_x_4) ;  /* 0xfffffffc00e88947 */ /* 0x008fea000383ffff */
[----:B------:R-:W-:Y:S05]  /*8220*/  BRA `(.L_x_81) ;  /* 0xffffff8400007947 */ /* 0x000fea000383ffff */
.L_x_29:
[----:B------:R-:W-:Y:S02]  /*8230*/  IMAD.MOV.U32 R4, RZ, RZ, -0x80000000 ;  /* 0x80000000ff047424 */ /* 0x000fe400078e00ff */
[----:B--2---:R-:W-:-:S04]  /*8240*/  IMAD.MOV.U32 R5, RZ, RZ, -0x80000000 ;  /* 0x80000000ff057424 */ /* 0x004fc800078e00ff */
[----:B------:R2:W4:Y:S03]  /*8250*/  SYNCS.PHASECHK.TRANS64.TRYWAIT P0, [R9+URZ+0x8], R5 ;  /* 0x00000805090075a7 */ /* 0x00052600080011ff */
[----:B----4-:R-:W-:Y:S05]  /*8260*/  @!P0 NANOSLEEP.SYNCS 0x989680 ;  /* 0x009896800000895d */ /* 0x010fea0003900000 */
[----:B------:R-:W4:Y:S02]  /*8270*/  @!P0 SYNCS.PHASECHK.TRANS64 P0, [R9+URZ+0x8], R5 ;  /* 0x00000805090085a7 */ /* 0x000f2400080010ff */
[----:B----4-:R-:W-:Y:S05]  /*8280*/  @!P0 BRA `(.L_x_29) ;  /* 0xfffffffc00e88947 */ /* 0x010fea000383ffff */
[----:B------:R-:W-:Y:S05]  /*8290*/  BRA `(.L_x_82) ;  /* 0xffffff9800447947 */ /* 0x000fea000383ffff */
.L_x_34:
[----:B-1----:R1:W3:Y:S02]  /*82a0*/  SYNCS.PHASECHK.TRANS64.TRYWAIT P2, [R2+URZ+0x20], RZ ;  /* 0x000020ff020075a7 */ /* 0x0022e400080411ff */
[----:B---3--:R-:W-:Y:S05]  /*82b0*/  @!P2 NANOSLEEP.SYNCS 0x989680 ;  /* 0x009896800000a95d */ /* 0x008fea0003900000 */
[----:B------:R-:W3:Y:S02]  /*82c0*/  @!P2 SYNCS.PHASECHK.TRANS64 P2, [R2+URZ+0x20], RZ ;  /* 0x000020ff0200a5a7 */ /* 0x000ee400080410ff */
[----:B---3--:R-:W-:Y:S05]  /*82d0*/  @!P2 BRA `(.L_x_34) ;  /* 0xfffffffc00f0a947 */ /* 0x008fea000383ffff */
[----:B------:R-:W-:Y:S05]  /*82e0*/  BRA `(.L_x_33) ;  /* 0xffffffa000187947 */ /* 0x000fea000383ffff */
.L_x_38:
[----:B------:R-:W-:-:S07]  /*82f0*/  IMAD.MOV.U32 R3, RZ, RZ, R2 ;  /* 0x000000ffff037224 */ /* 0x000fce00078e0002 */
.L_x_83:
[----:B-1----:R1:W3:Y:S02]  /*8300*/  SYNCS.PHASECHK.TRANS64.TRYWAIT P0, [R9+URZ], R3 ;  /* 0x00000003090075a7 */ /* 0x0022e400080011ff */
[----:B---3--:R-:W-:Y:S05]  /*8310*/  @!P0 NANOSLEEP.SYNCS 0x989680 ;  /* 0x009896800000895d */ /* 0x008fea0003900000 */
[----:B------:R-:W3:Y:S02]  /*8320*/  @!P0 SYNCS.PHASECHK.TRANS64 P0, [R9+URZ], R3 ;  /* 0x00000003090085a7 */ /* 0x000ee400080010ff */
[----:B---3--:R-:W-:Y:S05]  /*8330*/  @!P0 BRA `(.L_x_83) ;  /* 0xfffffffc00f08947 */ /* 0x008fea000383ffff */
[----:B------:R-:W-:Y:S05]  /*8340*/  BRA `(.L_x_37) ;  /* 0xffffffa000f47947 */ /* 0x000fea000383ffff */
.L_x_42:
[----:B------:R-:W-:-:S07]  /*8350*/  IMAD.MOV.U32 R3, RZ, RZ, R2 ;  /* 0x000000ffff037224 */ /* 0x000fce00078e0002 */
.L_x_84:
[----:B-1----:R1:W3:Y:S02]  /*8360*/  SYNCS.PHASECHK.TRANS64.TRYWAIT P0, [R9+URZ+0x18], R3 ;  /* 0x00001803090075a7 */ /* 0x0022e400080011ff */
[----:B---3--:R-:W-:Y:S05]  /*8370*/  @!P0 NANOSLEEP.SYNCS 0x989680 ;  /* 0x009896800000895d */ /* 0x008fea0003900000 */
[----:B------:R-:W3:Y:S02]  /*8380*/  @!P0 SYNCS.PHASECHK.TRANS64 P0, [R9+URZ+0x18], R3 ;  /* 0x00001803090085a7 */ /* 0x000ee400080010ff */
[----:B---3--:R-:W-:Y:S05]  /*8390*/  @!P0 BRA `(.L_x_84) ;  /* 0xfffffffc00f08947 */ /* 0x008fea000383ffff */
[----:B------:R-:W-:Y:S05]  /*83a0*/  BRA `(.L_x_85) ;  /* 0xffffffa400047947 */ /* 0x000fea000383ffff */
.L_x_49:
[----:B------:R-:W-:-:S07]  /*83b0*/  IMAD.MOV.U32 R208, RZ, RZ, R209 ;  /* 0x000000ffffd07224 */ /* 0x000fce00078e00d1 */
.L_x_86:
[----:B-1----:R1:W2:Y:S02]  /*83c0*/  SYNCS.PHASECHK.TRANS64.TRYWAIT P0, [R2+URZ+0x8], R209 ;  /* 0x000008d1020075a7 */ /* 0x0022a400080011ff */
[----:B--2---:R-:W-:Y:S05]  /*83d0*/  @!P0 NANOSLEEP.SYNCS 0x989680 ;  /* 0x009896800000895d */ /* 0x004fea0003900000 */
[----:B------:R-:W2:Y:S02]  /*83e0*/  @!P0 SYNCS.PHASECHK.TRANS64 P0, [R2+URZ+0x8], R209 ;  /* 0x000008d1020085a7 */ /* 0x000ea400080010ff */
[----:B--2---:R-:W-:Y:S05]  /*83f0*/  @!P0 BRA `(.L_x_86) ;  /* 0xfffffffc00f08947 */ /* 0x004fea000383ffff */
[----:B------:R-:W-:Y:S05]  /*8400*/  BRA `(.L_x_87) ;  /* 0xffffffbc002c7947 */ /* 0x000fea000383ffff */
.L_x_55:
[----:B------:R-:W-:Y:S01]  /*8410*/  BSSY B1, `(.L_x_88) ;  /* 0x0000007000017945 */ /* 0x000fe20003800000 */
[----:B------:R-:W-:Y:S02]  /*8420*/  IMAD.MOV.U32 R211, RZ, RZ, 0x2 ;  /* 0x00000002ffd37424 */ /* 0x000fe400078e00ff */
[----:B------:R-:W-:Y:S02]  /*8430*/  IMAD.MOV.U32 R212, RZ, RZ, 0x1f ;  /* 0x0000001fffd47424 */ /* 0x000fe400078e00ff */
[----:B------:R-:W-:-:S07]  /*8440*/  IMAD.MOV.U32 R213, RZ, RZ, 0xf ;  /* 0x0000000fffd57424 */ /* 0x000fce00078e00ff */
[----:B------:R-:W-:Y:S05]  /*8450*/  WARPSYNC.COLLECTIVE R213, `(.L_x_89) ;  /* 0x00000000d5087348 */ /* 0x000fea0003c00000 */
[----:B------:R1:W2:Y:S02]  /*8460*/  SHFL.BFLY P2, R211, R214, R211, R212 ;  /* 0x0c0000d3d6d37389 */ /* 0x0002a400000400d4 */
[----:B-12---:R-:W-:Y:S05]  /*8470*/  ENDCOLLECTIVE ;  /* 0x000000000000791b */ /* 0x006fea0003800000 */
.L_x_89:
[----:B------:R-:W-:Y:S05]  /*8480*/  BSYNC B1 ;  /* 0x0000000000017941 */ /* 0x000fea0003800000 */
.L_x_88:
[----:B------:R-:W-:Y:S01]  /*8490*/  FMNMX R177, R214, R211, !PT ;  /* 0x000000d3d6b17209 */ /* 0x000fe20007800000 */
[----:B------:R-:W-:Y:S02]  /*84a0*/  IMAD.MOV.U32 R211, RZ, RZ, 0x1 ;  /* 0x00000001ffd37424 */ /* 0x000fe400078e00ff */
[----:B------:R-:W-:Y:S02]  /*84b0*/  IMAD.MOV.U32 R212, RZ, RZ, 0x1f ;  /* 0x0000001fffd47424 */ /* 0x000fe400078e00ff */
[----:B------:R-:W-:Y:S02]  /*84c0*/  IMAD.MOV.U32 R214, RZ, RZ, R177 ;  /* 0x000000ffffd67224 */ /* 0x000fe400078e00b1 */
[----:B------:R-:W-:-:S07]  /*84d0*/  IMAD.MOV.U32 R213, RZ, RZ, 0xf ;  /* 0x0000000fffd57424 */ /* 0x000fce00078e00ff */
[----:B------:R-:W-:Y:S05]  /*84e0*/  WARPSYNC.COLLECTIVE R213, `(.L_x_90) ;  /* 0x00000000d5087348 */ /* 0x000fea0003c00000 */
[----:B------:R1:W2:Y:S02]  /*84f0*/  SHFL.BFLY P2, R211, R214, R211, R212 ;  /* 0x0c0000d3d6d37389 */ /* 0x0002a400000400d4 */
[----:B-12---:R-:W-:Y:S05]  /*8500*/  ENDCOLLECTIVE ;  /* 0x000000000000791b */ /* 0x006fea0003800000 */
.L_x_90:
[----:B------:R-:W-:-:S05]  /*8510*/  IMAD.MOV.U32 R208, RZ, RZ, R211 ;  /* 0x000000ffffd07224 */ /* 0x000fca00078e00d3 */
[----:B------:R-:W-:-:S04]  /*8520*/  FMNMX R177, R177, R208, !PT ;  /* 0x000000d0b1b17209 */ /* 0x000fc80007800000 */
        /* <DEDUP_REMOVED lines=83> */
[----:B------:R-:W-:Y:S01]  /*8a60*/  FMUL R12, R12, 1.4426950216293334961 ;  /* 0x3fb8aa3b0c0c7820 */ /* 0x000fe20000400000 */
[----:B------:R-:W-:-:S05]  /*8a70*/  IMAD.MOV.U32 R212, RZ, RZ, 0x1f ;  /* 0x0000001fffd47424 */ /* 0x000fca00078e00ff */
        /* <DEDUP_REMOVED lines=45> */
[----:B--2---:R-:W-:Y:S01]  /*8d50*/  FADD R211, R205, R20 ;  /* 0x00000014cdd37221 */ /* 0x004fe20000000000 */
[----:B------:R-:W-:-:S03]  /*8d60*/  IMAD.MOV.U32 R20, RZ, RZ, R217 ;  /* 0x000000ffff147224 */ /* 0x000fc600078e00d9 */
[----:B---3--:R-:W-:Y:S01]  /*8d70*/  FADD R214, R228, R211 ;  /* 0x000000d3e4d67221 */ /* 0x008fe20000000000 */
[----:B------:R-:W-:Y:S02]  /*8d80*/  IMAD.MOV.U32 R211, RZ, RZ, 0x2 ;  /* 0x00000002ffd37424 */ /* 0x000fe400078e00ff */
[----:B-1----:R-:W-:Y:S02]  /*8d90*/  IMAD.MOV.U32 R12, RZ, RZ, R215 ;  /* 0x000000ffff0c7224 */ /* 0x002fe400078e00d7 */
[----:B----4-:R-:W-:-:S07]  /*8da0*/  FADD R214, R229, R214 ;  /* 0x000000d6e5d67221 */ /* 0x010fce0000000000 */
[----:B------:R-:W-:Y:S05]  /*8db0*/  WARPSYNC.COLLECTIVE R213, `(.L_x_91) ;  /* 0x00000000d5087348 */ /* 0x000fea0003c00000 */
[----:B------:R1:W2:Y:S02]  /*8dc0*/  SHFL.BFLY P2, R211, R214, R211, R212 ;  /* 0x0c0000d3d6d37389 */ /* 0x0002a400000400d4 */
[----:B-12---:R-:W-:Y:S05]  /*8dd0*/  ENDCOLLECTIVE ;  /* 0x000000000000791b */ /* 0x006fea0003800000 */
.L_x_91:
[----:B------:R-:W-:Y:S02]  /*8de0*/  IMAD.MOV.U32 R221, RZ, RZ, R211 ;  /* 0x000000ffffdd7224 */ /* 0x000fe400078e00d3 */
[----:B------:R-:W-:Y:S02]  /*8df0*/  IMAD.MOV.U32 R211, RZ, RZ, 0x1 ;  /* 0x00000001ffd37424 */ /* 0x000fe400078e00ff */
[----:B------:R-:W-:-:S04]  /*8e00*/  FADD R210, R214, R221 ;  /* 0x000000ddd6d27221 */ /* 0x000fc80000000000 */
[----:B------:R-:W-:-:S07]  /*8e10*/  IMAD.MOV.U32 R214, RZ, RZ, R210 ;  /* 0x000000ffffd67224 */ /* 0x000fce00078e00d2 */
[----:B------:R-:W-:Y:S05]  /*8e20*/  WARPSYNC.COLLECTIVE R213, `(.L_x_92) ;  /* 0x00000000d5087348 */ /* 0x000fea0003c00000 */
[----:B------:R1:W2:Y:S02]  /*8e30*/  SHFL.BFLY P2, R211, R214, R211, R212 ;  /* 0x0c0000d3d6d37389 */ /* 0x0002a400000400d4 */
[----:B-12---:R-:W-:Y:S05]  /*8e40*/  ENDCOLLECTIVE ;  /* 0x000000000000791b */ /* 0x006fea0003800000 */
.L_x_92:
[----:B------:R-:W-:Y:S01]  /*8e50*/  IMAD.MOV.U32 R215, RZ, RZ, R211 ;  /* 0x000000ffffd77224 */ /* 0x000fe200078e00d3 */
[----:B------:R-:W-:Y:S06]  /*8e60*/  BRA `(.L_x_93) ;  /* 0xffffffc4000c7947 */ /* 0x000fec000383ffff */
.L_x_59:
[----:B------:R-:W-:-:S07]  /*8e70*/  IMAD.MOV.U32 R208, RZ, RZ, R209 ;  /* 0x000000ffffd07224 */ /* 0x000fce00078e00d1 */
.L_x_94:
[----:B--2---:R2:W3:Y:S02]  /*8e80*/  SYNCS.PHASECHK.TRANS64.TRYWAIT P0, [R2+URZ+0x10], R209 ;  /* 0x000010d1020075a7 */ /* 0x0044e400080011ff */
[----:B---3--:R-:W-:Y:S05]  /*8e90*/  @!P0 NANOSLEEP.SYNCS 0x989680 ;  /* 0x009896800000895d */ /* 0x008fea0003900000 */
[----:B------:R-:W3:Y:S02]  /*8ea0*/  @!P0 SYNCS.PHASECHK.TRANS64 P0, [R2+URZ+0x10], R209 ;  /* 0x000010d1020085a7 */ /* 0x000ee400080010ff */
[----:B---3--:R-:W-:Y:S05]  /*8eb0*/  @!P0 BRA `(.L_x_94) ;  /* 0xfffffffc00f08947 */ /* 0x008fea000383ffff */
[----:B------:R-:W-:Y:S05]  /*8ec0*/  BRA `(.L_x_58) ;  /* 0xffffffc400f47947 */ /* 0x000fea000383ffff */
.L_x_95:
[----:B------:R-:W-:-:S00]  /*8ed0*/  BRA `(.L_x_95) ;  /* 0xfffffffc00fc7947 */ /* 0x000fc0000383ffff */
[----:B------:R-:W-:-:S00]  /*8ee0*/  NOP ;  /* 0x0000000000007918 */ /* 0x000fc00000000000 */
        /* <DEDUP_REMOVED lines=9> */
.L_x_96:


//--------------------- .nv.shared.kernel_cutlass_kernel_cudnnnative_sparse_attentionselectionNSA_select_attn_fwd_hmmaHopperSelectAttentionFwd_object_at__CopyAtom_ThrID10_TVLayoutSrc112801_TVLayoutDst112801_Valuetypef16_te_0 --------------------------
	.section	.nv.shared.kernel_cutlass_kernel_cudnnnative_sparse_attentionselectionNSA_select_attn_fwd_hmmaHopperSelectAttentionFwd_object_at__CopyAtom_ThrID10_TVLayoutSrc112801_TVLayoutDst112801_Valuetypef16_te_0,"aw",@nobits
	.sectionflags	@""
	.align	1024
	.zero		1024


//--------------------- .nv.shared.reserved.0     --------------------------
	.section	.nv.shared.reserved.0,"aw",@nobits
	.weak		__nv_reservedSMEM_offset_0_alias
	.size		__nv_reservedSMEM_offset_0_alias, 0, 64
	.other		__nv_reservedSMEM_offset_0_alias,@"STO_CUDA_RESERVED_SHARED STV_DEFAULT"
__nv_reservedSMEM_offset_0_alias:
	.zero		0
	.zero		64


//--------------------- .nv.constant0.kernel_cutlass_kernel_cudnnnative_sparse_attentionselectionNSA_select_attn_fwd_hmmaHopperSelectAttentionFwd_object_at__CopyAtom_ThrID10_TVLayoutSrc112801_TVLayoutDst112801_Valuetypef16_te_0 --------------------------
	.section	.nv.constant0.kernel_cutlass_kernel_cudnnnative_sparse_attentionselectionNSA_select_attn_fwd_hmmaHopperSelectAttentionFwd_object_at__CopyAtom_ThrID10_TVLayoutSrc112801_TVLayoutDst112801_Valuetypef16_te_0,"a",@progbits
	.sectionflags	@""
	.align	4
.nv.constant0.kernel_cutlass_kernel_cudnnnative_sparse_attentionselectionNSA_select_attn_fwd_hmmaHopperSelectAttentionFwd_object_at__CopyAtom_ThrID10_TVLayoutSrc112801_TVLayoutDst112801_Valuetypef16_te_0:
	.zero		1452


//--------------------- SYMBOLS --------------------------

	.type		.nv.reservedSmem.offset0,@object
	.size		.nv.reservedSmem.offset0,0x4
	.type		.nv.reservedSmem.cap,@object
	.size		.nv.reservedSmem.cap,0x4
